def attn_fwd(
    Q,
    K,
    V,
    Out,
    Lse,
    sm_scale,
    stride_qz,
    stride_qh,
    stride_qm,
    stride_qk,
    stride_kz,
    stride_kh,
    stride_kn,
    stride_kk,
    stride_vz,
    stride_vh,
    stride_vn,
    stride_vk,
    stride_oz,
    stride_oh,
    stride_om,
    stride_ok,
    seqlen_q,
    seqlen_k,
    BLOCK_M: tl.constexpr,
    BLOCK_N: tl.constexpr,
    HEAD_DIM: tl.constexpr,
    CAUSAL: tl.constexpr,
):
    start_m = tl.program_id(0)
    off_hz = tl.program_id(1)
    q_off = off_hz * stride_qh
    k_off = off_hz * stride_kh
    v_off = off_hz * stride_vh
    offs_m = start_m * BLOCK_M + tl.arange(0, BLOCK_M)
    offs_d = tl.arange(0, HEAD_DIM)
    offs_n = tl.arange(0, BLOCK_N)
    q_ptrs = Q + q_off + offs_m[:, None] * stride_qm + offs_d[None, :] * stride_qk
    k_ptrs = K + k_off + offs_d[:, None] * stride_kk + offs_n[None, :] * stride_kn
    v_ptrs = V + v_off + offs_n[:, None] * stride_vn + offs_d[None, :] * stride_vk
    m_i = tl.full([BLOCK_M], float("-inf"), dtype=tl.float32)
    l_i = tl.zeros([BLOCK_M], dtype=tl.float32) + 1.0
    acc = tl.zeros([BLOCK_M, HEAD_DIM], dtype=tl.float32)
    q = tl.load(q_ptrs)
    acc, l_i, m_i = _attn_fwd_inner(
        acc,
        l_i,
        m_i,
        q,
        k_ptrs,
        v_ptrs,
        sm_scale,
        stride_kn,
        stride_vn,
        start_m,
        seqlen_k,
        BLOCK_M,
        BLOCK_N,
        HEAD_DIM,
        CAUSAL,
    )
    acc = acc / l_i[:, None]
    lse = m_i + tl.math.log2(l_i) / 1.4426950408889634
    o_ptrs = (
        Out
        + off_hz * stride_oh
        + offs_m[:, None] * stride_om
        + offs_d[None, :] * stride_ok
    )
    tl.store(o_ptrs, acc.to(Out.dtype.element_ty))
    tl.store(Lse + off_hz * seqlen_q + offs_m, lse)

# config = {"BLOCK_M": 64, "BLOCK_N": 32, "HEAD_DIM": 64, "arch": "sm_100", "causal": true, "dtype": "fp16", "num_stages": 2, "num_warps": 8}
# arch = sm_100


// ===== COMPILED SASS (sm_100a) =====

	.target	sm_100a

	.elftype	@"ET_EXEC"


//--------------------- .note.nv.tkinfo           --------------------------
	.section	.note.nv.tkinfo,"",@"SHT_NOTE"
	.sectionflags	@"SHF_NOTE_NV_TKINFO"
	.tkinfo
        /*0018*/ 	.word	0x00000081
        /*0030*/ 	.string	""
        /*0030*/ 	.string	"ptxas-blackwell"
        /*0030*/ 	.string	"Cuda compilation tools, release 12.9, V12.9.86"
        /*0030*/ 	.string	"Build cuda_12.9.r12.9/compiler.36037853_0"
        /*0030*/ 	.string	"-v  -suppress-debug-info  -lineinfo  -arch sm_100a "



//--------------------- .note.nv.cuver            --------------------------
	.section	.note.nv.cuver,"",@"SHT_NOTE"
	.sectionflags	@"SHF_NOTE_NV_CUVER"
        /*0018*/ 	.short	0x0001
        /*001a*/ 	.short	0x0064
        /*001c*/ 	.short	0x0001
        /*001e*/ 	.short	0x0000
        /*0020*/ 	.short	0x0001
        /*0022*/ 	.short	0x0000


//--------------------- .nv.info                  --------------------------
	.section	.nv.info,"",@"SHT_CUDA_INFO"
	.align	4


	//----- nvinfo : EIATTR_REGCOUNT
	.align		4
        /*0000*/ 	.byte	0x04, 0x2f
        /*0002*/ 	.short	(.L_5 - .L_4)
	.align		4
.L_4:
        /*0004*/ 	.word	index@(attn_fwd)
        /*0008*/ 	.word	0x00000050


	//----- nvinfo : EIATTR_FRAME_SIZE
	.align		4
.L_5:
        /*000c*/ 	.byte	0x04, 0x11
        /*000e*/ 	.short	(.L_7 - .L_6)
	.align		4
.L_6:
        /*0010*/ 	.word	index@($__internal_2_$__cuda_sm10x_tcgen05_guardrail_trap_unallocated_columns_being_dealloced)
        /*0014*/ 	.word	0x00000000


	//----- nvinfo : EIATTR_FRAME_SIZE
	.align		4
.L_7:
        /*0018*/ 	.byte	0x04, 0x11
        /*001a*/ 	.short	(.L_9 - .L_8)
	.align		4
.L_8:
        /*001c*/ 	.word	index@($__internal_1_$__cuda_sm10x_tcgen05_guardrail_trap_phase_invalid_during_alloc)
        /*0020*/ 	.word	0x00000000


	//----- nvinfo : EIATTR_FRAME_SIZE
	.align		4
.L_9:
        /*0024*/ 	.byte	0x04, 0x11
        /*0026*/ 	.short	(.L_11 - .L_10)
	.align		4
.L_10:
        /*0028*/ 	.word	index@($__internal_0_$__cuda_sm10x_tcgen05_guardrail_trap_col_being_dealloced_not_returned_by_alloc)
        /*002c*/ 	.word	0x00000000


	//----- nvinfo : EIATTR_FRAME_SIZE
	.align		4
.L_11:
        /*0030*/ 	.byte	0x04, 0x11
        /*0032*/ 	.short	(.L_13 - .L_12)
	.align		4
.L_12:
        /*0034*/ 	.word	index@(attn_fwd)
        /*0038*/ 	.word	0x00000000


	//----- nvinfo : EIATTR_MIN_STACK_SIZE
	.align		4
.L_13:
        /*003c*/ 	.byte	0x04, 0x12
        /*003e*/ 	.short	(.L_15 - .L_14)
	.align		4
.L_14:
        /*0040*/ 	.word	index@(attn_fwd)
        /*0044*/ 	.word	0x00000000
.L_15:


//--------------------- .nv.info.attn_fwd         --------------------------
	.section	.nv.info.attn_fwd,"",@"SHT_CUDA_INFO"
	.sectionflags	@""
	.align	4


	//----- nvinfo : EIATTR_CUDA_API_VERSION
	.align		4
        /*0000*/ 	.byte	0x04, 0x37
        /*0002*/ 	.short	(.L_17 - .L_16)
.L_16:
        /*0004*/ 	.word	0x00000081


	//----- nvinfo : EIATTR_KPARAM_INFO
	.align		4
.L_17:
        /*0008*/ 	.byte	0x04, 0x17
        /*000a*/ 	.short	(.L_19 - .L_18)
.L_18:
        /*000c*/ 	.word	0x00000000
        /*0010*/ 	.short	0x0019
        /*0012*/ 	.short	0x0080
        /*0014*/ 	.byte	0x00, 0xf4, 0x21, 0x00


	//----- nvinfo : EIATTR_KPARAM_INFO
	.align		4
.L_19:
        /*0018*/ 	.byte	0x04, 0x17
        /*001a*/ 	.short	(.L_21 - .L_20)
.L_20:
        /*001c*/ 	.word	0x00000000
        /*0020*/ 	.short	0x0018
        /*0022*/ 	.short	0x0078
        /*0024*/ 	.byte	0x00, 0xf4, 0x21, 0x00


	//----- nvinfo : EIATTR_KPARAM_INFO
	.align		4
.L_21:
        /*0028*/ 	.byte	0x04, 0x17
        /*002a*/ 	.short	(.L_23 - .L_22)
.L_22:
        /*002c*/ 	.word	0x00000000
        /*0030*/ 	.short	0x0017
        /*0032*/ 	.short	0x0070
        /*0034*/ 	.byte	0x00, 0xf0, 0x11, 0x00


	//----- nvinfo : EIATTR_KPARAM_INFO
	.align		4
.L_23:
        /*0038*/ 	.byte	0x04, 0x17
        /*003a*/ 	.short	(.L_25 - .L_24)
.L_24:
        /*003c*/ 	.word	0x00000000
        /*0040*/ 	.short	0x0016
        /*0042*/ 	.short	0x006c
        /*0044*/ 	.byte	0x00, 0xf0, 0x11, 0x00


	//----- nvinfo : EIATTR_KPARAM_INFO
	.align		4
.L_25:
        /*0048*/ 	.byte	0x04, 0x17
        /*004a*/ 	.short	(.L_27 - .L_26)
.L_26:
        /*004c*/ 	.word	0x00000000
        /*0050*/ 	.short	0x0015
        /*0052*/ 	.short	0x0068
        /*0054*/ 	.byte	0x00, 0xf0, 0x11, 0x00


	//----- nvinfo : EIATTR_KPARAM_INFO
	.align		4
.L_27:
        /*0058*/ 	.byte	0x04, 0x17
        /*005a*/ 	.short	(.L_29 - .L_28)
.L_28:
        /*005c*/ 	.word	0x00000000
        /*0060*/ 	.short	0x0014
        /*0062*/ 	.short	0x0064
        /*0064*/ 	.byte	0x00, 0xf0, 0x11, 0x00


	//----- nvinfo : EIATTR_KPARAM_INFO
	.align		4
.L_29:
        /*0068*/ 	.byte	0x04, 0x17
        /*006a*/ 	.short	(.L_31 - .L_30)
.L_30:
        /*006c*/ 	.word	0x00000000
        /*0070*/ 	.short	0x0013
        /*0072*/ 	.short	0x0060
        /*0074*/ 	.byte	0x00, 0xf0, 0x11, 0x00


	//----- nvinfo : EIATTR_KPARAM_INFO
	.align		4
.L_31:
        /*0078*/ 	.byte	0x04, 0x17
        /*007a*/ 	.short	(.L_33 - .L_32)
.L_32:
        /*007c*/ 	.word	0x00000000
        /*0080*/ 	.short	0x0012
        /*0082*/ 	.short	0x005c
        /*0084*/ 	.byte	0x00, 0xf0, 0x11, 0x00


	//----- nvinfo : EIATTR_KPARAM_INFO
	.align		4
.L_33:
        /*0088*/ 	.byte	0x04, 0x17
        /*008a*/ 	.short	(.L_35 - .L_34)
.L_34:
        /*008c*/ 	.word	0x00000000
        /*0090*/ 	.short	0x0011
        /*0092*/ 	.short	0x0058
        /*0094*/ 	.byte	0x00, 0xf0, 0x11, 0x00


	//----- nvinfo : EIATTR_KPARAM_INFO
	.align		4
.L_35:
        /*0098*/ 	.byte	0x04, 0x17
        /*009a*/ 	.short	(.L_37 - .L_36)
.L_36:
        /*009c*/ 	.word	0x00000000
        /*00a0*/ 	.short	0x0010
        /*00a2*/ 	.short	0x0054
        /*00a4*/ 	.byte	0x00, 0xf0, 0x11, 0x00


	//----- nvinfo : EIATTR_KPARAM_INFO
	.align		4
.L_37:
        /*00a8*/ 	.byte	0x04, 0x17
        /*00aa*/ 	.short	(.L_39 - .L_38)
.L_38:
        /*00ac*/ 	.word	0x00000000
        /*00b0*/ 	.short	0x000f
        /*00b2*/ 	.short	0x0050
        /*00b4*/ 	.byte	0x00, 0xf0, 0x11, 0x00


	//----- nvinfo : EIATTR_KPARAM_INFO
	.align		4
.L_39:
        /*00b8*/ 	.byte	0x04, 0x17
        /*00ba*/ 	.short	(.L_41 - .L_40)
.L_40:
        /*00bc*/ 	.word	0x00000000
        /*00c0*/ 	.short	0x000e
        /*00c2*/ 	.short	0x004c
        /*00c4*/ 	.byte	0x00, 0xf0, 0x11, 0x00


	//----- nvinfo : EIATTR_KPARAM_INFO
	.align		4
.L_41:
        /*00c8*/ 	.byte	0x04, 0x17
        /*00ca*/ 	.short	(.L_43 - .L_42)
.L_42:
        /*00cc*/ 	.word	0x00000000
        /*00d0*/ 	.short	0x000d
        /*00d2*/ 	.short	0x0048
        /*00d4*/ 	.byte	0x00, 0xf0, 0x11, 0x00


	//----- nvinfo : EIATTR_KPARAM_INFO
	.align		4
.L_43:
        /*00d8*/ 	.byte	0x04, 0x17
        /*00da*/ 	.short	(.L_45 - .L_44)
.L_44:
        /*00dc*/ 	.word	0x00000000
        /*00e0*/ 	.short	0x000c
        /*00e2*/ 	.short	0x0044
        /*00e4*/ 	.byte	0x00, 0xf0, 0x11, 0x00


	//----- nvinfo : EIATTR_KPARAM_INFO
	.align		4
.L_45:
        /*00e8*/ 	.byte	0x04, 0x17
        /*00ea*/ 	.short	(.L_47 - .L_46)
.L_46:
        /*00ec*/ 	.word	0x00000000
        /*00f0*/ 	.short	0x000b
        /*00f2*/ 	.short	0x0040
        /*00f4*/ 	.byte	0x00, 0xf0, 0x11, 0x00


	//----- nvinfo : EIATTR_KPARAM_INFO
	.align		4
.L_47:
        /*00f8*/ 	.byte	0x04, 0x17
        /*00fa*/ 	.short	(.L_49 - .L_48)
.L_48:
        /*00fc*/ 	.word	0x00000000
        /*0100*/ 	.short	0x000a
        /*0102*/ 	.short	0x003c
        /*0104*/ 	.byte	0x00, 0xf0, 0x11, 0x00


	//----- nvinfo : EIATTR_KPARAM_INFO
	.align		4
.L_49:
        /*0108*/ 	.byte	0x04, 0x17
        /*010a*/ 	.short	(.L_51 - .L_50)
.L_50:
        /*010c*/ 	.word	0x00000000
        /*0110*/ 	.short	0x0009
        /*0112*/ 	.short	0x0038
        /*0114*/ 	.byte	0x00, 0xf0, 0x11, 0x00


	//----- nvinfo : EIATTR_KPARAM_INFO
	.align		4
.L_51:
        /*0118*/ 	.byte	0x04, 0x17
        /*011a*/ 	.short	(.L_53 - .L_52)
.L_52:
        /*011c*/ 	.word	0x00000000
        /*0120*/ 	.short	0x0008
        /*0122*/ 	.short	0x0034
        /*0124*/ 	.byte	0x00, 0xf0, 0x11, 0x00


	//----- nvinfo : EIATTR_KPARAM_INFO
	.align		4
.L_53:
        /*0128*/ 	.byte	0x04, 0x17
        /*012a*/ 	.short	(.L_55 - .L_54)
.L_54:
        /*012c*/ 	.word	0x00000000
        /*0130*/ 	.short	0x0007
        /*0132*/ 	.short	0x0030
        /*0134*/ 	.byte	0x00, 0xf0, 0x11, 0x00


	//----- nvinfo : EIATTR_KPARAM_INFO
	.align		4
.L_55:
        /*0138*/ 	.byte	0x04, 0x17
        /*013a*/ 	.short	(.L_57 - .L_56)
.L_56:
        /*013c*/ 	.word	0x00000000
        /*0140*/ 	.short	0x0006
        /*0142*/ 	.short	0x002c
        /*0144*/ 	.byte	0x00, 0xf0, 0x11, 0x00


	//----- nvinfo : EIATTR_KPARAM_INFO
	.align		4
.L_57:
        /*0148*/ 	.byte	0x04, 0x17
        /*014a*/ 	.short	(.L_59 - .L_58)
.L_58:
        /*014c*/ 	.word	0x00000000
        /*0150*/ 	.short	0x0005
        /*0152*/ 	.short	0x0028
        /*0154*/ 	.byte	0x00, 0xf0, 0x11, 0x00


	//----- nvinfo : EIATTR_KPARAM_INFO
	.align		4
.L_59:
        /*0158*/ 	.byte	0x04, 0x17
        /*015a*/ 	.short	(.L_61 - .L_60)
.L_60:
        /*015c*/ 	.word	0x00000000
        /*0160*/ 	.short	0x0004
        /*0162*/ 	.short	0x0020
        /*0164*/ 	.byte	0x00, 0xf4, 0x21, 0x00


	//----- nvinfo : EIATTR_KPARAM_INFO
	.align		4
.L_61:
        /*0168*/ 	.byte	0x04, 0x17
        /*016a*/ 	.short	(.L_63 - .L_62)
.L_62:
        /*016c*/ 	.word	0x00000000
        /*0170*/ 	.short	0x0003
        /*0172*/ 	.short	0x0018
        /*0174*/ 	.byte	0x00, 0xf4, 0x21, 0x00


	//----- nvinfo : EIATTR_KPARAM_INFO
	.align		4
.L_63:
        /*0178*/ 	.byte	0x04, 0x17
        /*017a*/ 	.short	(.L_65 - .L_64)
.L_64:
        /*017c*/ 	.word	0x00000000
        /*0180*/ 	.short	0x0002
        /*0182*/ 	.short	0x0010
        /*0184*/ 	.byte	0x00, 0xf4, 0x21, 0x00


	//----- nvinfo : EIATTR_KPARAM_INFO
	.align		4
.L_65:
        /*0188*/ 	.byte	0x04, 0x17
        /*018a*/ 	.short	(.L_67 - .L_66)
.L_66:
        /*018c*/ 	.word	0x00000000
        /*0190*/ 	.short	0x0001
        /*0192*/ 	.short	0x0008
        /*0194*/ 	.byte	0x00, 0xf4, 0x21, 0x00


	//----- nvinfo : EIATTR_KPARAM_INFO
	.align		4
.L_67:
        /*0198*/ 	.byte	0x04, 0x17
        /*019a*/ 	.short	(.L_69 - .L_68)
.L_68:
        /*019c*/ 	.word	0x00000000
        /*01a0*/ 	.short	0x0000
        /*01a2*/ 	.short	0x0000
        /*01a4*/ 	.byte	0x00, 0xf4, 0x21, 0x00


	//----- nvinfo : EIATTR_AT_ENTRY_FRAGMENTS
	.align		4
.L_69:
        /*01a8*/ 	.byte	0x04, 0x4f
        /*01aa*/ 	.short	(.L_71 - .L_70)


	//   ....[0]....
.L_70:
        /*01ac*/ 	.word	0x00000004


	//----- nvinfo : EIATTR_RESERVED_SMEM_USED
	.align		4
.L_71:
        /*01b0*/ 	.byte	0x01, 0x41
	.zero		2


	//----- nvinfo : EIATTR_SPARSE_MMA_MASK
	.align		4
        /*01b4*/ 	.byte	0x03, 0x50
        /*01b6*/ 	.short	0x0000


	//----- nvinfo : EIATTR_TCGEN05_1CTA_USED
	.align		4
        /*01b8*/ 	.byte	0x01, 0x51
	.zero		2


	//----- nvinfo : EIATTR_MAXREG_COUNT
	.align		4
        /*01bc*/ 	.byte	0x03, 0x1b
        /*01be*/ 	.short	0x00ff


	//----- nvinfo : EIATTR_NUM_BARRIERS
	.align		4
        /*01c0*/ 	.byte	0x02, 0x4c
        /*01c2*/ 	.byte	0x01
	.zero		1


	//----- nvinfo : EIATTR_INT_WARP_WIDE_INSTR_OFFSETS
	.align		4
        /*01c4*/ 	.byte	0x04, 0x31
        /*01c6*/ 	.short	(.L_73 - .L_72)


	//   ....[0]....
.L_72:
        /*01c8*/ 	.word	0x00000b30


	//   ....[1]....
        /*01cc*/ 	.word	0x00000b50


	//   ....[2]....
        /*01d0*/ 	.word	0x00000ff0


	//   ....[3]....
        /*01d4*/ 	.word	0x00001060


	//   ....[4]....
        /*01d8*/ 	.word	0x00002760


	//   ....[5]....
        /*01dc*/ 	.word	0x00004750


	//   ....[6]....
        /*01e0*/ 	.word	0x000047a0


	//----- nvinfo : EIATTR_COOP_GROUP_MASK_REGIDS
	.align		4
.L_73:
        /*01e4*/ 	.byte	0x04, 0x29
        /*01e6*/ 	.short	(.L_75 - .L_74)


	//   ....[0]....
.L_74:
        /*01e8*/ 	.word	0xffffffff


	//   ....[1]....
        /*01ec*/ 	.word	0xffffffff


	//   ....[2]....
        /*01f0*/ 	.word	0xffffffff


	//   ....[3]....
        /*01f4*/ 	.word	0xffffffff


	//   ....[4]....
        /*01f8*/ 	.word	0xffffffff


	//   ....[5]....
        /*01fc*/ 	.word	0xffffffff


	//   ....[6]....
        /*0200*/ 	.word	0xffffffff


	//   ....[7]....
        /*0204*/ 	.word	0xffffffff


	//   ....[8]....
        /*0208*/ 	.word	0xffffffff


	//   ....[9]....
        /*020c*/ 	.word	0xffffffff


	//   ....[10]....
        /*0210*/ 	.word	0xffffffff


	//   ....[11]....
        /*0214*/ 	.word	0xffffffff


	//----- nvinfo : EIATTR_COOP_GROUP_INSTR_OFFSETS
	.align		4
.L_75:
        /*0218*/ 	.byte	0x04, 0x28
        /*021a*/ 	.short	(.L_77 - .L_76)


	//   ....[0]....
.L_76:
        /*021c*/ 	.word	0x00000060


	//   ....[1]....
        /*0220*/ 	.word	0x00000320


	//   ....[2]....
        /*0224*/ 	.word	0x00001750


	//   ....[3]....
        /*0228*/ 	.word	0x000018b0


	//   ....[4]....
        /*022c*/ 	.word	0x00001b40


	//   ....[5]....
        /*0230*/ 	.word	0x00001d50


	//   ....[6]....
        /*0234*/ 	.word	0x00002d40


	//   ....[7]....
        /*0238*/ 	.word	0x00002db0


	//   ....[8]....
        /*023c*/ 	.word	0x00003000


	//   ....[9]....
        /*0240*/ 	.word	0x00003070


	//   ....[10]....
        /*0244*/ 	.word	0x000045e0


	//   ....[11]....
        /*0248*/ 	.word	0x00004850


	//----- nvinfo : EIATTR_VRC_CTA_INIT_COUNT
	.align		4
.L_77:
        /*024c*/ 	.byte	0x02, 0x4a
        /*024e*/ 	.byte	0x80
	.zero		1


	//----- nvinfo : EIATTR_MBARRIER_INSTR_OFFSETS
	.align		4
        /*0250*/ 	.byte	0x04, 0x39
        /*0252*/ 	.short	(.L_79 - .L_78)


	//   ....[0]....
.L_78:
        /*0254*/ 	.word	0x00000e50
        /*0258*/ 	.word	0x000000ff
        /*025c*/ 	.word	0x00005000
        /*0260*/ 	.short	0x0100
        /*0262*/ 	.byte	0x0b
	.zero		1


	//   ....[1]....
        /*0264*/ 	.word	0x00001050
        /*0268*/ 	.word	0x000000ff
        /*026c*/ 	.word	0x00005008
        /*0270*/ 	.short	0x0100
        /*0272*/ 	.byte	0x0b
	.zero		1


	//   ....[2]....
        /*0274*/ 	.word	0x00001150
        /*0278*/ 	.word	0x000000ff
        /*027c*/ 	.word	0x00003000
        /*0280*/ 	.short	0x0100
        /*0282*/ 	.byte	0x0b
	.zero		1


	//   ....[3]....
        /*0284*/ 	.word	0x000013a0
        /*0288*/ 	.word	0x000000ff
        /*028c*/ 	.word	0x00003000
        /*0290*/ 	.short	0x010a
        /*0292*/ 	.byte	0x0b
	.zero		1


	//   ....[4]....
        /*0294*/ 	.word	0x000017c0
        /*0298*/ 	.word	0x000000ff
        /*029c*/ 	.word	0x00003000
        /*02a0*/ 	.short	0x0108
        /*02a2*/ 	.byte	0x0b
	.zero		1


	//   ....[5]....
        /*02a4*/ 	.word	0x00002820
        /*02a8*/ 	.word	0x000000ff
        /*02ac*/ 	.word	0x00005010
        /*02b0*/ 	.short	0x0100
        /*02b2*/ 	.byte	0x0b
	.zero		1


	//   ....[6]....
        /*02b4*/ 	.word	0x00002990
        /*02b8*/ 	.word	0x000000ff
        /*02bc*/ 	.word	0x00005010
        /*02c0*/ 	.short	0x010a
        /*02c2*/ 	.byte	0x0b
	.zero		1


	//   ....[7]....
        /*02c4*/ 	.word	0x00002d50
        /*02c8*/ 	.word	0x000000ff
        /*02cc*/ 	.word	0x00005010
        /*02d0*/ 	.short	0x0108
        /*02d2*/ 	.byte	0x0b
	.zero		1


	//   ....[8]....
        /*02d4*/ 	.word	0x000030d0
        /*02d8*/ 	.word	0x000000ff
        /*02dc*/ 	.word	0x00000000
        /*02e0*/ 	.short	0x010a
        /*02e2*/ 	.byte	0x28
	.zero		1


	//   ....[9]....
        /*02e4*/ 	.word	0x00003700
        /*02e8*/ 	.word	0x000000ff
        /*02ec*/ 	.word	0x00000000
        /*02f0*/ 	.short	0x010a
        /*02f2*/ 	.byte	0x28
	.zero		1


	//   ....[10]....
        /*02f4*/ 	.word	0x00003880
        /*02f8*/ 	.word	0x000000ff
        /*02fc*/ 	.word	0x00005000
        /*0300*/ 	.short	0x0108
        /*0302*/ 	.byte	0x0b
	.zero		1


	//   ....[11]....
        /*0304*/ 	.word	0x000039b0
        /*0308*/ 	.word	0x000000ff
        /*030c*/ 	.word	0x00005008
        /*0310*/ 	.short	0x0108
        /*0312*/ 	.byte	0x0b
	.zero		1


	//   ....[12]....
        /*0314*/ 	.word	0x00004870
        /*0318*/ 	.word	0x000000ff
        /*031c*/ 	.word	0x00003000
        /*0320*/ 	.short	0x010a
        /*0322*/ 	.byte	0x0b
	.zero		1


	//   ....[13]....
        /*0324*/ 	.word	0x000048a0
        /*0328*/ 	.word	0x000000ff
        /*032c*/ 	.word	0x00005010
        /*0330*/ 	.short	0x010a
        /*0332*/ 	.byte	0x0b
	.zero		1


	//   ....[14]....
        /*0334*/ 	.word	0x000048d0
        /*0338*/ 	.word	0x000000ff
        /*033c*/ 	.word	0x00000000
        /*0340*/ 	.short	0x010a
        /*0342*/ 	.byte	0x28
	.zero		1


	//   ....[15]....
        /*0344*/ 	.word	0x00004900
        /*0348*/ 	.word	0x000000ff
        /*034c*/ 	.word	0x00000000
        /*0350*/ 	.short	0x010a
        /*0352*/ 	.byte	0x28
	.zero		1


	//----- nvinfo : EIATTR_NUM_MBARRIERS
	.align		4
.L_79:
        /*0354*/ 	.byte	0x03, 0x38
        /*0356*/ 	.short	0xffff


	//----- nvinfo : EIATTR_EXIT_INSTR_OFFSETS
	.align		4
        /*0358*/ 	.byte	0x04, 0x1c
        /*035a*/ 	.short	(.L_81 - .L_80)


	//   ....[0]....
.L_80:
        /*035c*/ 	.word	0x00004860


	//----- nvinfo : EIATTR_REQNTID
	.align		4
.L_81:
        /*0360*/ 	.byte	0x04, 0x10
        /*0362*/ 	.short	(.L_83 - .L_82)
.L_82:
        /*0364*/ 	.word	0x00000100
        /*0368*/ 	.word	0x00000001
        /*036c*/ 	.word	0x00000001


	//----- nvinfo : EIATTR_CRS_STACK_SIZE
	.align		4
.L_83:
        /*0370*/ 	.byte	0x04, 0x1e
        /*0372*/ 	.short	(.L_85 - .L_84)
.L_84:
        /*0374*/ 	.word	0x00000000


	//----- nvinfo : EIATTR_CBANK_PARAM_SIZE
	.align		4
.L_85:
        /*0378*/ 	.byte	0x03, 0x19
        /*037a*/ 	.short	0x0088


	//----- nvinfo : EIATTR_PARAM_CBANK
	.align		4
        /*037c*/ 	.byte	0x04, 0x0a
        /*037e*/ 	.short	(.L_87 - .L_86)
	.align		4
.L_86:
        /*0380*/ 	.word	index@(.nv.constant0.attn_fwd)
        /*0384*/ 	.short	0x0380
        /*0386*/ 	.short	0x0088


	//----- nvinfo : EIATTR_SW_WAR
	.align		4
.L_87:
        /*0388*/ 	.byte	0x04, 0x36
        /*038a*/ 	.short	(.L_89 - .L_88)
.L_88:
        /*038c*/ 	.word	0x00000008
.L_89:


//--------------------- .nv.compat                --------------------------
	.section	.nv.compat,"",@"SHT_CUDA_COMPAT_INFO"
	.align	4
        /*0000*/ 	.byte	0x02, 0x02, 0x02, 0x00, 0x02, 0x05, 0x05, 0x00, 0x02, 0x03, 0x00, 0x00, 0x02, 0x06, 0x01, 0x00


//--------------------- .nv.callgraph             --------------------------
	.section	.nv.callgraph,"",@"SHT_CUDA_CALLGRAPH"
	.align	4
	.sectionentsize	8
	.align		4
        /*0000*/ 	.word	0x00000000
	.align		4
        /*0004*/ 	.word	0xffffffff
	.align		4
        /*0008*/ 	.word	0x00000000
	.align		4
        /*000c*/ 	.word	0xfffffffe
	.align		4
        /*0010*/ 	.word	0x00000000
	.align		4
        /*0014*/ 	.word	0xfffffffd
	.align		4
        /*0018*/ 	.word	0x00000000
	.align		4
        /*001c*/ 	.word	0xfffffffc


//--------------------- .nv.constant4             --------------------------
	.section	.nv.constant4,"a",@progbits
	.align	8
	.align		8
.nv.constant4:
        /*0000*/ 	.dword	_$_str


//--------------------- .text.attn_fwd            --------------------------
	.section	.text.attn_fwd,"ax",@progbits
	.align	128
        .global         attn_fwd
        .type           attn_fwd,@function
        .size           attn_fwd,(.L_x_31 - attn_fwd)
        .other          attn_fwd,@"STO_CUDA_ENTRY STV_DEFAULT"
attn_fwd:
.text.attn_fwd:
[----:B------:R-:W0:Y:S01]  /*0000*/  LDC R1, c[0x0][0x37c] ;  /* 0x0000df00ff017b82 */ /* 0x000e220000000800 */
[----:B------:R-:W1:Y:S02]  /*0010*/  S2R R0, SR_TID.X ;  /* 0x0000000000007919 */ /* 0x000e640000002100 */
[----:B-1----:R-:W-:-:S13]  /*0020*/  ISETP.GE.U32.AND P0, PT, R0, 0x20, PT ;  /* 0x000000200000780c */ /* 0x002fda0003f06070 */
[----:B------:R-:W-:Y:S02]  /*0030*/  VOTEU.ANY UP1, P0 ;  /* 0x0000000000ff7886 */ /* 0x000fe40000020100 */
[----:B0-----:R-:W-:Y:S05]  /*0040*/  BRA.U UP1, `(.L_x_0) ;  /* 0x0000000101b87547 */ /* 0x001fea000b800000 */
[----:B------:R-:W0:Y:S01]  /*0050*/  S2UR UR6, SR_CgaCtaId ;  /* 0x00000000000679c3 */ /* 0x000e220000008800 */
[----:B------:R-:W-:Y:S01]  /*0060*/  NOP ;  /* 0x0000000000007918 */ /* 0x000fe20000000000 */
[----:B------:R-:W-:Y:S02]  /*0070*/  UMOV UR4, 0x40 ;  /* 0x0000004000047882 */ /* 0x000fe40000000000 */
[----:B0-----:R-:W-:-:S09]  /*0080*/  ULEA UR4, UR6, UR4, 0x18 ;  /* 0x0000000406047291 */ /* 0x001fd2000f8ec0ff */
[----:B------:R-:W0:Y:S01]  /*0090*/  LDS.U8 R2, [UR4] ;  /* 0x00000004ff027984 */ /* 0x000e220008000000 */
[----:B------:R-:W-:Y:S02]  /*00a0*/  UMOV UR4, 0x400 ;  /* 0x0000040000047882 */ /* 0x000fe40000000000 */
[----:B------:R-:W-:Y:S01]  /*00b0*/  ULEA UR4, UR6, UR4, 0x18 ;  /* 0x0000000406047291 */ /* 0x000fe2000f8ec0ff */
[----:B0-----:R-:W-:-:S13]  /*00c0*/  ISETP.NE.AND P0, PT, R2, RZ, PT ;  /* 0x000000ff0200720c */ /* 0x001fda0003f05270 */
[----:B------:R-:W-:Y:S05]  /*00d0*/  @P0 BRA `(.L_x_1) ;  /* 0x00000000007c0947 */ /* 0x000fea0003800000 */
[----:B------:R-:W-:-:S13]  /*00e0*/  ELECT P0, URZ, PT ;  /* 0x0000000000ff782f */ /* 0x000fda0003800000 */
[----:B------:R-:W-:Y:S05]  /*00f0*/  @!P0 BRA `(.L_x_2) ;  /* 0x0000000000848947 */ /* 0x000fea0003800000 */
[----:B------:R-:W-:Y:S01]  /*0100*/  UMOV UR5, 0x4 ;  /* 0x0000000400057882 */ /* 0x000fe20000000000 */
[----:B------:R-:W-:Y:S02]  /*0110*/  IMAD.MOV.U32 R5, RZ, RZ, 0x1 ;  /* 0x00000001ff057424 */ /* 0x000fe400078e00ff */
[----:B------:R-:W-:Y:S02]  /*0120*/  IMAD.MOV.U32 R3, RZ, RZ, 0xf ;  /* 0x0000000fff037424 */ /* 0x000fe400078e00ff */
[----:B------:R-:W-:Y:S04]  /*0130*/  DEPBAR.LE SB0, 0x36 ;  /* 0x00008d800000791a */ /* 0x000fe80000000000 */
[----:B------:R-:W0:Y:S02]  /*0140*/  UTCATOMSWS.FIND_AND_SET.ALIGN UP0, UR5, UR5 ;  /* 0x00000005000575e3 */ /* 0x000e240008000800 */
[----:B0-----:R-:W-:-:S04]  /*0150*/  PLOP3.LUT P0, PT, PT, PT, UP0, 0x80, 0x8 ;  /* 0x000000000008781c */ /* 0x001fc80003f0f008 */
[----:B------:R-:W-:-:S04]  /*0160*/  SEL R2, RZ, 0xffffffff, !P0 ;  /* 0xffffffffff027807 */ /* 0x000fc80004000000 */
[----:B------:R-:W-:Y:S01]  /*0170*/  ISETP.NE.AND P0, PT, R2, RZ, PT ;  /* 0x000000ff0200720c */ /* 0x000fe20003f05270 */
[----:B------:R-:W-:-:S12]  /*0180*/  IMAD.U32 R2, RZ, RZ, UR5 ;  /* 0x00000005ff027e24 */ /* 0x000fd8000f8e00ff */
[----:B------:R-:W-:Y:S05]  /*0190*/  @P0 BRA `(.L_x_3) ;  /* 0x0000000000240947 */ /* 0x000fea0003800000 */
.L_x_4:
[----:B------:R-:W-:Y:S05]  /*01a0*/  NANOSLEEP 0x64 ;  /* 0x000000640000795d */ /* 0x000fea0003800000 */
[----:B------:R-:W-:-:S05]  /*01b0*/  UMOV UR5, 0x4 ;  /* 0x0000000400057882 */ /* 0x000fca0000000000 */
[----:B------:R-:W-:Y:S04]  /*01c0*/  DEPBAR.LE SB0, 0x36 ;  /* 0x00008d800000791a */ /* 0x000fe80000000000 */
[----:B------:R-:W0:Y:S02]  /*01d0*/  UTCATOMSWS.FIND_AND_SET.ALIGN UP0, UR5, UR5 ;  /* 0x00000005000575e3 */ /* 0x000e240008000800 */
[----:B0-----:R-:W-:-:S04]  /*01e0*/  PLOP3.LUT P0, PT, PT, PT, UP0, 0x80, 0x8 ;  /* 0x000000000008781c */ /* 0x001fc80003f0f008 */
[----:B------:R-:W-:-:S04]  /*01f0*/  SEL R2, RZ, 0xffffffff, !P0 ;  /* 0xffffffffff027807 */ /* 0x000fc80004000000 */
[----:B------:R-:W-:Y:S01]  /*0200*/  ISETP.NE.AND P0, PT, R2, RZ, PT ;  /* 0x000000ff0200720c */ /* 0x000fe20003f05270 */
[----:B------:R-:W-:-:S12]  /*0210*/  IMAD.U32 R2, RZ, RZ, UR5 ;  /* 0x00000005ff027e24 */ /* 0x000fd8000f8e00ff */
[----:B------:R-:W-:Y:S05]  /*0220*/  @!P0 BRA `(.L_x_4) ;  /* 0xfffffffc00dc8947 */ /* 0x000fea000383ffff */
.L_x_3:
[C---:B------:R-:W-:Y:S01]  /*0230*/  VIADD R4, R2.reuse, 0x10 ;  /* 0x0000001002047836 */ /* 0x040fe20000000000 */
[----:B------:R-:W-:Y:S01]  /*0240*/  UMOV UR5, 0x50 ;  /* 0x0000005000057882 */ /* 0x000fe20000000000 */
[----:B------:R-:W-:Y:S01]  /*0250*/  SHF.L.U32 R3, R3, R2, RZ ;  /* 0x0000000203037219 */ /* 0x000fe200000006ff */
[----:B------:R-:W-:Y:S01]  /*0260*/  ULEA UR5, UR6, UR5, 0x18 ;  /* 0x0000000506057291 */ /* 0x000fe2000f8ec0ff */
[----:B------:R-:W-:Y:S01]  /*0270*/  IMAD.SHL.U32 R2, R2, 0x20, RZ ;  /* 0x0000002002027824 */ /* 0x000fe200078e00ff */
[----:B------:R-:W-:-:S04]  /*0280*/  SHF.L.U32 R4, R5, R4, RZ ;  /* 0x0000000405047219 */ /* 0x000fc800000006ff */
[----:B------:R-:W-:-:S05]  /*0290*/  LOP3.LUT R3, R4, R3, RZ, 0xfc, !PT ;  /* 0x0000000304037212 */ /* 0x000fca00078efcff */
[----:B------:R0:W-:Y:S04]  /*02a0*/  ATOMS.OR RZ, [UR5], R3 ;  /* 0x00000003ffff798c */ /* 0x0001e8000b000005 */
[----:B------:R0:W-:Y:S01]  /*02b0*/  STS [UR4], R2 ;  /* 0x00000002ff007988 */ /* 0x0001e20008000804 */
[----:B------:R-:W-:Y:S05]  /*02c0*/  BRA `(.L_x_2) ;  /* 0x0000000000107947 */ /* 0x000fea0003800000 */
.L_x_1:
[----:B------:R-:W-:Y:S01]  /*02d0*/  IMAD.MOV.U32 R3, RZ, RZ, -0x1 ;  /* 0xffffffffff037424 */ /* 0x000fe200078e00ff */
[----:B------:R-:W-:-:S04]  /*02e0*/  MOV R2, 0x310 ;  /* 0x0000031000027802 */ /* 0x000fc80000000f00 */
[----:B------:R0:W-:Y:S03]  /*02f0*/  STS [UR4], R3 ;  /* 0x00000003ff007988 */ /* 0x0001e60008000804 */
[----:B0-----:R-:W-:Y:S05]  /*0300*/  CALL.REL.NOINC `($__internal_1_$__cuda_sm10x_tcgen05_guardrail_trap_phase_invalid_during_alloc) ;  /* 0x0000004400947944 */ /* 0x001fea0003c00000 */
.L_x_2:
[----:B------:R-:W-:Y:S05]  /*0310*/  WARPSYNC.ALL ;  /* 0x0000000000007948 */ /* 0x000fea0003800000 */
[----:B------:R-:W-:Y:S01]  /*0320*/  NOP ;  /* 0x0000000000007918 */ /* 0x000fe20000000000 */
.L_x_0:
[----:B------:R-:W1:Y:S08]  /*0330*/  S2UR UR10, SR_CTAID.X ;  /* 0x00000000000a79c3 */ /* 0x000e700000002500 */
[----:B------:R-:W-:Y:S01]  /*0340*/  BAR.SYNC.DEFER_BLOCKING 0x0 ;  /* 0x0000000000007b1d */ /* 0x000fe20000010000 */
[----:B------:R-:W-:-:S04]  /*0350*/  SHF.R.U32.HI R4, RZ, 0x6, R0 ;  /* 0x00000006ff047819 */ /* 0x000fc80000011600 */
[----:B------:R-:W-:Y:S01]  /*0360*/  SGXT.U32 R4, R4, 0x2 ;  /* 0x000000020404781a */ /* 0x000fe20000000000 */
[----:B------:R-:W2:Y:S02]  /*0370*/  LDCU.64 UR4, c[0x0][0x3b0] ;  /* 0x00007600ff0477ac */ /* 0x000ea40008000a00 */
[----:B------:R-:W3:Y:S01]  /*0380*/  LDC R34, c[0x0][0x3b8] ;  /* 0x0000ee00ff227b82 */ /* 0x000ee20000000800 */
[----:B------:R-:W-:Y:S01]  /*0390*/  UMOV UR11, 0x400 ;  /* 0x00000400000b7882 */ /* 0x000fe20000000000 */
[----:B------:R-:W4:Y:S06]  /*03a0*/  LDCU.64 UR32, c[0x0][0x358] ;  /* 0x00006b00ff2077ac */ /* 0x000f2c0008000a00 */
[----:B------:R-:W0:Y:S08]  /*03b0*/  S2UR UR6, SR_CgaCtaId ;  /* 0x00000000000679c3 */ /* 0x000e300000008800 */
[----:B------:R-:W0:Y:S01]  /*03c0*/  S2UR UR7, SR_CTAID.Y ;  /* 0x00000000000779c3 */ /* 0x000e220000002600 */
[----:B-1----:R-:W-:-:S06]  /*03d0*/  USHF.L.U32 UR10, UR10, 0x6, URZ ;  /* 0x000000060a0a7899 */ /* 0x002fcc00080006ff */
[----:B0-----:R-:W-:Y:S01]  /*03e0*/  IMAD.U32 R3, RZ, RZ, UR10 ;  /* 0x0000000aff037e24 */ /* 0x001fe2000f8e00ff */
[----:B------:R-:W0:Y:S01]  /*03f0*/  LDC.64 R20, c[0x0][0x380] ;  /* 0x0000e000ff147b82 */ /* 0x000e220000000a00 */
[----:B---3--:R-:W-:-:S03]  /*0400*/  IMAD R7, R4, R34, RZ ;  /* 0x0000002204077224 */ /* 0x008fc600078e02ff */
[----:B------:R-:W-:Y:S01]  /*0410*/  LOP3.LUT R2, R3, 0x3f, R0, 0xf8, !PT ;  /* 0x0000003f03027812 */ /* 0x000fe200078ef800 */
[----:B------:R-:W-:Y:S01]  /*0420*/  IMAD R9, R34, 0x4, R7 ;  /* 0x0000000422097824 */ /* 0x000fe200078e0207 */
[----:B------:R-:W-:-:S03]  /*0430*/  ULEA UR11, UR6, UR11, 0x18 ;  /* 0x0000000b060b7291 */ /* 0x000fc6000f8ec0ff */
[----:B--2---:R-:W-:Y:S02]  /*0440*/  IMAD R3, R2, UR5, RZ ;  /* 0x0000000502037c24 */ /* 0x004fe4000f8e02ff */
[C---:B------:R-:W-:Y:S02]  /*0450*/  IMAD R8, R34.reuse, 0x4, R9 ;  /* 0x0000000422087824 */ /* 0x040fe400078e0209 */
[C---:B------:R-:W-:Y:S02]  /*0460*/  IMAD.SHL.U32 R5, R3.reuse, 0x2, RZ ;  /* 0x0000000203057824 */ /* 0x040fe400078e00ff */
[----:B------:R-:W-:Y:S01]  /*0470*/  IMAD.HI R6, R3, 0x2, RZ ;  /* 0x0000000203067827 */ /* 0x000fe200078e02ff */
[----:B------:R-:W-:Y:S01]  /*0480*/  UIMAD UR4, UR7, UR4, URZ ;  /* 0x00000004070472a4 */ /* 0x000fe2000f8e02ff */
[----:B------:R-:W1:Y:S02]  /*0490*/  LDS R29, [UR11] ;  /* 0x0000000bff1d7984 */ /* 0x000e640008000800 */
[----:B------:R-:W-:Y:S01]  /*04a0*/  IMAD R3, R34, 0x4, R8 ;  /* 0x0000000422037824 */ /* 0x000fe200078e0208 */
[----:B------:R-:W-:-:S02]  /*04b0*/  USHF.L.U32 UR8, UR4, 0x1, URZ ;  /* 0x0000000104087899 */ /* 0x000fc400080006ff */
[----:B------:R-:W-:Y:S01]  /*04c0*/  UIMAD.WIDE UR4, UR4, 0x2, URZ ;  /* 0x00000002040478a5 */ /* 0x000fe2000f8e02ff */
[----:B------:R-:W-:Y:S03]  /*04d0*/  BAR.SYNC.DEFER_BLOCKING 0x0 ;  /* 0x0000000000007b1d */ /* 0x000fe60000010000 */
[----:B0-----:R-:W-:Y:S01]  /*04e0*/  IADD3 R20, P0, P1, R5, UR8, R20 ;  /* 0x0000000805147c10 */ /* 0x001fe2000f91e014 */
[----:B------:R-:W-:-:S03]  /*04f0*/  IMAD R5, R34, 0x4, R3 ;  /* 0x0000000422057824 */ /* 0x000fc600078e0203 */
[----:B------:R-:W-:Y:S01]  /*0500*/  IADD3.X R32, PT, PT, R6, UR5, R21, P0, P1 ;  /* 0x0000000506207c10 */ /* 0x000fe200087e2415 */
[----:B------:R-:W0:Y:S01]  /*0510*/  LDCU.64 UR8, c[0x0][0x3c0] ;  /* 0x00007800ff0877ac */ /* 0x000e220008000a00 */
[CC--:B------:R-:W-:Y:S02]  /*0520*/  LEA R10, P1, R8.reuse, R20.reuse, 0x1 ;  /* 0x00000014080a7211 */ /* 0x0c0fe400078208ff */
[----:B------:R-:W-:Y:S01]  /*0530*/  LEA R14, P2, R5, R20, 0x1 ;  /* 0x00000014050e7211 */ /* 0x000fe200078408ff */
[----:B------:R-:W2:Y:S01]  /*0540*/  LDCU UR5, c[0x0][0x3c8] ;  /* 0x00007900ff0577ac */ /* 0x000ea20008000800 */
[----:B------:R-:W-:Y:S02]  /*0550*/  LEA.HI.X.SX32 R11, R8, R32, 0x1, P1 ;  /* 0x00000020080b7211 */ /* 0x000fe400008f0eff */
[----:B------:R-:W-:Y:S02]  /*0560*/  LEA R6, P0, R7, R20, 0x1 ;  /* 0x0000001407067211 */ /* 0x000fe400078008ff */
[----:B------:R-:W-:Y:S01]  /*0570*/  LEA.HI.X.SX32 R15, R5, R32, 0x1, P2 ;  /* 0x00000020050f7211 */ /* 0x000fe200010f0eff */
[----:B------:R-:W-:Y:S01]  /*0580*/  IMAD R5, R34, 0x4, R5 ;  /* 0x0000000422057824 */ /* 0x000fe200078e0205 */
[----:B------:R-:W-:-:S02]  /*0590*/  LEA R12, P1, R3, R20, 0x1 ;  /* 0x00000014030c7211 */ /* 0x000fc400078208ff */
[-C--:B------:R-:W-:Y:S02]  /*05a0*/  LEA.HI.X.SX32 R7, R7, R32.reuse, 0x1, P0 ;  /* 0x0000002007077211 */ /* 0x080fe400000f0eff */
[----:B------:R-:W-:Y:S01]  /*05b0*/  LEA.HI.X.SX32 R13, R3, R32, 0x1, P1 ;  /* 0x00000020030d7211 */ /* 0x000fe200008f0eff */
[C---:B------:R-:W-:Y:S01]  /*05c0*/  IMAD R3, R34.reuse, 0x4, R5 ;  /* 0x0000000422037824 */ /* 0x040fe200078e0205 */
[C---:B------:R-:W-:Y:S01]  /*05d0*/  LEA R8, P0, R9.reuse, R20, 0x1 ;  /* 0x0000001409087211 */ /* 0x040fe200078008ff */
[----:B----4-:R3:W5:Y:S02]  /*05e0*/  LDG.E.U16 R19, desc[UR32][R6.64] ;  /* 0x0000002006137981 */ /* 0x010764000c1e1500 */
[----:B------:R-:W-:Y:S01]  /*05f0*/  IMAD R18, R34, 0x4, R3 ;  /* 0x0000000422127824 */ /* 0x000fe200078e0203 */
[----:B------:R-:W-:Y:S01]  /*0600*/  LEA.HI.X.SX32 R9, R9, R32, 0x1, P0 ;  /* 0x0000002009097211 */ /* 0x000fe200000f0eff */
[----:B------:R4:W5:Y:S01]  /*0610*/  LDG.E.U16 R21, desc[UR32][R10.64] ;  /* 0x000000200a157981 */ /* 0x000962000c1e1500 */
[----:B------:R-:W-:-:S03]  /*0620*/  LEA R16, P1, R3, R20, 0x1 ;  /* 0x0000001403107211 */ /* 0x000fc600078208ff */
[----:B------:R0:W5:Y:S01]  /*0630*/  LDG.E.U16 R22, desc[UR32][R8.64] ;  /* 0x0000002008167981 */ /* 0x000162000c1e1500 */
[----:B---3--:R-:W-:Y:S02]  /*0640*/  LEA R6, P0, R5, R20, 0x1 ;  /* 0x0000001405067211 */ /* 0x008fe400078008ff */
[-C--:B------:R-:W-:Y:S01]  /*0650*/  LEA.HI.X.SX32 R17, R3, R32.reuse, 0x1, P1 ;  /* 0x0000002003117211 */ /* 0x080fe200008f0eff */
[----:B------:R-:W-:Y:S01]  /*0660*/  IMAD R3, R34, 0x4, R18 ;  /* 0x0000000422037824 */ /* 0x000fe200078e0212 */
[----:B------:R-:W-:Y:S01]  /*0670*/  LEA.HI.X.SX32 R7, R5, R32, 0x1, P0 ;  /* 0x0000002005077211 */ /* 0x000fe200000f0eff */
[----:B------:R-:W5:Y:S01]  /*0680*/  LDG.E.U16 R23, desc[UR32][R14.64] ;  /* 0x000000200e177981 */ /* 0x000f62000c1e1500 */
[----:B----4-:R-:W-:Y:S01]  /*0690*/  LEA R10, P0, R18, R20, 0x1 ;  /* 0x00000014120a7211 */ /* 0x010fe200078008ff */
[----:B------:R-:W-:Y:S02]  /*06a0*/  IMAD R5, R34, 0x4, R3 ;  /* 0x0000000422057824 */ /* 0x000fe400078e0203 */
[----:B------:R3:W5:Y:S01]  /*06b0*/  LDG.E.U16 R24, desc[UR32][R12.64] ;  /* 0x000000200c187981 */ /* 0x000762000c1e1500 */
[----:B------:R-:W-:-:S02]  /*06c0*/  LEA.HI.X.SX32 R11, R18, R32, 0x1, P0 ;  /* 0x00000020120b7211 */ /* 0x000fc400000f0eff */
[C---:B0-----:R-:W-:Y:S01]  /*06d0*/  LEA R8, P0, R3.reuse, R20, 0x1 ;  /* 0x0000001403087211 */ /* 0x041fe200078008ff */
[----:B------:R0:W5:Y:S03]  /*06e0*/  LDG.E.U16 R26, desc[UR32][R6.64] ;  /* 0x00000020061a7981 */ /* 0x000166000c1e1500 */
[----:B------:R-:W-:Y:S01]  /*06f0*/  LEA.HI.X.SX32 R9, R3, R32, 0x1, P0 ;  /* 0x0000002003097211 */ /* 0x000fe200000f0eff */
[C---:B------:R-:W-:Y:S01]  /*0700*/  IMAD R3, R34.reuse, 0x4, R5 ;  /* 0x0000000422037824 */ /* 0x040fe200078e0205 */
[----:B------:R4:W5:Y:S01]  /*0710*/  LDG.E.U16 R28, desc[UR32][R10.64] ;  /* 0x000000200a1c7981 */ /* 0x000962000c1e1500 */
[-C--:B---3--:R-:W-:Y:S02]  /*0720*/  LEA R12, P0, R5, R20.reuse, 0x1 ;  /* 0x00000014050c7211 */ /* 0x088fe400078008ff */
[----:B------:R-:W-:Y:S01]  /*0730*/  IMAD R18, R34, 0x4, R3 ;  /* 0x0000000422127824 */ /* 0x000fe200078e0203 */
[----:B------:R-:W-:Y:S01]  /*0740*/  LEA R14, P1, R3, R20, 0x1 ;  /* 0x00000014030e7211 */ /* 0x000fe200078208ff */
[----:B------:R3:W5:Y:S01]  /*0750*/  LDG.E.U16 R25, desc[UR32][R16.64] ;  /* 0x0000002010197981 */ /* 0x000762000c1e1500 */
[----:B------:R-:W-:-:S02]  /*0760*/  LEA.HI.X.SX32 R13, R5, R32, 0x1, P0 ;  /* 0x00000020050d7211 */ /* 0x000fc400000f0eff */
[----:B------:R-:W-:Y:S01]  /*0770*/  LEA.HI.X.SX32 R15, R3, R32, 0x1, P1 ;  /* 0x00000020030f7211 */ /* 0x000fe200008f0eff */
[----:B------:R-:W-:Y:S01]  /*0780*/  IMAD R3, R34, 0x4, R18 ;  /* 0x0000000422037824 */ /* 0x000fe200078e0212 */
[----:B0-----:R-:W-:Y:S01]  /*0790*/  LEA R6, P0, R18, R20, 0x1 ;  /* 0x0000001412067211 */ /* 0x001fe200078008ff */
[----:B------:R0:W5:Y:S02]  /*07a0*/  LDG.E.U16 R27, desc[UR32][R8.64] ;  /* 0x00000020081b7981 */ /* 0x000164000c1e1500 */
[----:B------:R-:W-:Y:S01]  /*07b0*/  IMAD R5, R34, 0x4, R3 ;  /* 0x0000000422057824 */ /* 0x000fe200078e0203 */
[----:B------:R-:W-:Y:S01]  /*07c0*/  LEA.HI.X.SX32 R7, R18, R32, 0x1, P0 ;  /* 0x0000002012077211 */ /* 0x000fe200000f0eff */
[----:B------:R1:W5:Y:S01]  /*07d0*/  LDG.E.U16 R30, desc[UR32][R12.64] ;  /* 0x000000200c1e7981 */ /* 0x000362000c1e1500 */
[C---:B----4-:R-:W-:Y:S01]  /*07e0*/  LEA R10, P0, R3.reuse, R20, 0x1 ;  /* 0x00000014030a7211 */ /* 0x050fe200078008ff */
[C---:B---3--:R-:W-:Y:S02]  /*07f0*/  IMAD R17, R34.reuse, 0x4, R5 ;  /* 0x0000000422117824 */ /* 0x048fe400078e0205 */
[----:B------:R3:W5:Y:S01]  /*0800*/  LDG.E.U16 R15, desc[UR32][R14.64] ;  /* 0x000000200e0f7981 */ /* 0x000762000c1e1500 */
[----:B------:R-:W-:Y:S01]  /*0810*/  LEA.HI.X.SX32 R11, R3, R32, 0x1, P0 ;  /* 0x00000020030b7211 */ /* 0x000fe200000f0eff */
[----:B------:R-:W-:Y:S01]  /*0820*/  IMAD R3, R34, 0x4, R17 ;  /* 0x0000000422037824 */ /* 0x000fe200078e0211 */
[-C--:B0-----:R-:W-:Y:S01]  /*0830*/  LEA R8, P0, R5, R20.reuse, 0x1 ;  /* 0x0000001405087211 */ /* 0x081fe200078008ff */
[----:B------:R3:W5:Y:S01]  /*0840*/  LDG.E.U16 R18, desc[UR32][R6.64] ;  /* 0x0000002006127981 */ /* 0x000762000c1e1500 */
[----:B------:R-:W-:-:S02]  /*0850*/  LEA R16, P1, R17, R20, 0x1 ;  /* 0x0000001411107211 */ /* 0x000fc400078208ff */
[----:B------:R-:W-:Y:S01]  /*0860*/  LEA.HI.X.SX32 R9, R5, R32, 0x1, P0 ;  /* 0x0000002005097211 */ /* 0x000fe200000f0eff */
[----:B------:R3:W5:Y:S01]  /*0870*/  LDG.E.U16 R11, desc[UR32][R10.64] ;  /* 0x000000200a0b7981 */ /* 0x000762000c1e1500 */
[----:B-1----:R-:W-:Y:S02]  /*0880*/  LEA R12, P0, R3, R20, 0x1 ;  /* 0x00000014030c7211 */ /* 0x002fe400078008ff */
[-C--:B------:R-:W-:Y:S01]  /*0890*/  LEA.HI.X.SX32 R17, R17, R32.reuse, 0x1, P1 ;  /* 0x0000002011117211 */ /* 0x080fe200008f0eff */
[----:B------:R3:W5:Y:S01]  /*08a0*/  LDG.E.U16 R8, desc[UR32][R8.64] ;  /* 0x0000002008087981 */ /* 0x000762000c1e1500 */
[----:B------:R-:W-:-:S04]  /*08b0*/  LEA.HI.X.SX32 R13, R3, R32, 0x1, P0 ;  /* 0x00000020030d7211 */ /* 0x000fc800000f0eff */
[----:B------:R3:W5:Y:S04]  /*08c0*/  LDG.E.U16 R17, desc[UR32][R16.64] ;  /* 0x0000002010117981 */ /* 0x000768000c1e1500 */
[----:B------:R3:W5:Y:S01]  /*08d0*/  LDG.E.U16 R12, desc[UR32][R12.64] ;  /* 0x000000200c0c7981 */ /* 0x000762000c1e1500 */
[----:B------:R-:W-:Y:S02]  /*08e0*/  SHF.R.U32.HI R3, RZ, 0x5, R0 ;  /* 0x00000005ff037819 */ /* 0x000fe40000011600 */
[----:B------:R-:W-:Y:S02]  /*08f0*/  R2UR UR12, R29 ;  /* 0x000000001d0c72ca */ /* 0x000fe400000e0000 */
[----:B------:R-:W-:Y:S02]  /*0900*/  R2UR UR27, R3 ;  /* 0x00000000031b72ca */ /* 0x000fe400000e0000 */
[C---:B------:R-:W-:Y:S01]  /*0910*/  LOP3.LUT R3, R0.reuse, 0xc0, RZ, 0xc0, !PT ;  /* 0x000000c000037812 */ /* 0x040fe200078ec0ff */
[----:B------:R-:W-:-:S03]  /*0920*/  IMAD.SHL.U32 R20, R0, 0x2, RZ ;  /* 0x0000000200147824 */ /* 0x000fc600078e00ff */
[----:B------:R-:W-:-:S04]  /*0930*/  SHF.R.U32.HI R3, RZ, 0x2, R3 ;  /* 0x00000002ff037819 */ /* 0x000fc80000011603 */
[----:B------:R-:W-:Y:S01]  /*0940*/  LOP3.LUT R20, R3, 0x1fe, R20, 0x78, !PT ;  /* 0x000001fe03147812 */ /* 0x000fe200078e7814 */
[----:B--23--:R-:W-:Y:S06]  /*0950*/  BRA.U UP1, `(.L_x_5) ;  /* 0x0000000101187547 */ /* 0x00cfec000b800000 */
[----:B------:R-:W-:Y:S01]  /*0960*/  ELECT P0, URZ, PT ;  /* 0x0000000000ff782f */ /* 0x000fe20003800000 */
[----:B------:R-:W-:Y:S01]  /*0970*/  IMAD.MOV.U32 R3, RZ, RZ, 0x1 ;  /* 0x00000001ff037424 */ /* 0x000fe200078e00ff */
[----:B------:R-:W-:Y:S01]  /*0980*/  UMOV UR4, 0x40 ;  /* 0x0000004000047882 */ /* 0x000fe20000000000 */
[----:B------:R-:W-:Y:S01]  /*0990*/  UVIRTCOUNT.DEALLOC.SMPOOL 0x80 ;  /* 0x000000800000784c */ /* 0x000fe20000000000 */
[----:B------:R-:W-:-:S09]  /*09a0*/  ULEA UR4, UR6, UR4, 0x18 ;  /* 0x0000000406047291 */ /* 0x000fd2000f8ec0ff */
[----:B------:R0:W-:Y:S03]  /*09b0*/  @P0 STS.U8 [UR4], R3 ;  /* 0x00000003ff000988 */ /* 0x0001e60008000004 */
.L_x_5:
[----:B------:R-:W-:Y:S01]  /*09c0*/  LOP3.LUT R5, R0, 0x3f, RZ, 0xc0, !PT ;  /* 0x0000003f00057812 */ /* 0x000fe200078ec0ff */
[----:B------:R-:W-:Y:S01]  /*09d0*/  UIMAD UR8, UR7, UR8, URZ ;  /* 0x00000008070872a4 */ /* 0x000fe2000f8e02ff */
[----:B------:R-:W1:Y:S01]  /*09e0*/  LDC.64 R32, c[0x0][0x388] ;  /* 0x0000e200ff207b82 */ /* 0x000e620000000a00 */
[----:B------:R-:W-:Y:S01]  /*09f0*/  ULOP3.LUT UR21, UR27, 0x4, URZ, 0xc0, !UPT ;  /* 0x000000041b157892 */ /* 0x000fe2000f8ec0ff */
[----:B0-----:R-:W-:Y:S01]  /*0a00*/  LOP3.LUT R3, R20, 0x40, RZ, 0x3c, !PT ;  /* 0x0000004014037812 */ /* 0x001fe200078e3cff */
[----:B------:R-:W-:Y:S01]  /*0a10*/  IMAD R5, R5, UR5, RZ ;  /* 0x0000000505057c24 */ /* 0x000fe2000f8e02ff */
[----:B------:R-:W-:Y:S01]  /*0a20*/  UIMAD.WIDE UR4, UR8, 0x2, URZ ;  /* 0x00000002080478a5 */ /* 0x000fe2000f8e02ff */
[----:B------:R-:W-:Y:S01]  /*0a30*/  LOP3.LUT P4, RZ, R0, 0xff, RZ, 0xc0, !PT ;  /* 0x000000ff00ff7812 */ /* 0x000fe2000788c0ff */
[----:B------:R-:W-:Y:S01]  /*0a40*/  USHF.L.U32 UR4, UR27, 0x15, URZ ;  /* 0x000000151b047899 */ /* 0x000fe200080006ff */
[----:B-----5:R-:W-:Y:S01]  /*0a50*/  STS.U16 [R20+UR11], R19 ;  /* 0x0000001314007988 */ /* 0x020fe2000800040b */
[----:B------:R-:W-:Y:S01]  /*0a60*/  USHF.L.U32 UR6, UR8, 0x1, URZ ;  /* 0x0000000108067899 */ /* 0x000fe200080006ff */
[C---:B------:R-:W-:Y:S01]  /*0a70*/  IMAD.SHL.U32 R7, R5.reuse, 0x2, RZ ;  /* 0x0000000205077824 */ /* 0x040fe200078e00ff */
[----:B------:R-:W-:Y:S01]  /*0a80*/  ULOP3.LUT UR8, UR4, 0x600000, URZ, 0xc0, !UPT ;  /* 0x0060000004087892 */ /* 0x000fe2000f8ec0ff */
[----:B------:R-:W-:Y:S01]  /*0a90*/  STS.U16 [R20+UR11+0x400], R21 ;  /* 0x0004001514007988 */ /* 0x000fe2000800040b */
[----:B------:R-:W-:Y:S01]  /*0aa0*/  IMAD.HI R6, R5, 0x2, RZ ;  /* 0x0000000205067827 */ /* 0x000fe200078e02ff */
[----:B------:R-:W-:Y:S01]  /*0ab0*/  P2R R9, PR, RZ, 0x10 ;  /* 0x00000010ff097803 */ /* 0x000fe20000000000 */
[----:B------:R-:W-:Y:S01]  /*0ac0*/  UIADD3 UR13, UPT, UPT, UR12, UR8, URZ ;  /* 0x000000080c0d7290 */ /* 0x000fe2000fffe0ff */
[----:B------:R-:W-:Y:S01]  /*0ad0*/  STS.U16 [R20+UR11+0x800], R23 ;  /* 0x0008001714007988 */ /* 0x000fe2000800040b */
[----:B------:R-:W-:Y:S01]  /*0ae0*/  IMAD.U32 R5, RZ, RZ, UR9 ;  /* 0x00000009ff057e24 */ /* 0x000fe2000f8e00ff */
[----:B------:R-:W-:Y:S01]  /*0af0*/  UIADD3 UR38, UPT, UPT, UR10, 0x40, URZ ;  /* 0x000000400a267890 */ /* 0x000fe2000fffe0ff */
[----:B------:R-:W-:Y:S01]  /*0b00*/  IMAD R4, R4, UR9, RZ ;  /* 0x0000000904047c24 */ /* 0x000fe2000f8e02ff */
[----:B------:R-:W-:Y:S01]  /*0b10*/  ULEA UR13, UR21, UR13, 0x3 ;  /* 0x0000000d150d7291 */ /* 0x000fe2000f8e18ff */
[----:B------:R-:W-:Y:S01]  /*0b20*/  STS.U16 [R20+UR11+0xc00], R25 ;  /* 0x000c001914007988 */ /* 0x000fe2000800040b */
[----:B------:R-:W-:Y:S01]  /*0b30*/  VOTEU.ALL UP2, P4 ;  /* 0x0000000000ff7886 */ /* 0x000fe20002040000 */
[----:B------:R-:W-:Y:S01]  /*0b40*/  IMAD R5, R5, 0x4, R4 ;  /* 0x0000000405057824 */ /* 0x000fe200078e0204 */
[----:B------:R-:W-:Y:S01]  /*0b50*/  VOTEU.ALL UP0, P4 ;  /* 0x0000000000ff7886 */ /* 0x000fe20002000000 */
[----:B------:R-:W-:Y:S01]  /*0b60*/  STS.U16 [R20+UR11+0x1000], R27 ;  /* 0x0010001b14007988 */ /* 0x000fe2000800040b */
[----:B------:R-:W-:-:S03]  /*0b70*/  IMAD.U32 R9, RZ, RZ, UR9 ;  /* 0x00000009ff097e24 */ /* 0x000fc6000f8e00ff */
[----:B------:R-:W-:Y:S04]  /*0b80*/  STS.U16 [R20+UR11+0x1400], R15 ;  /* 0x0014000f14007988 */ /* 0x000fe8000800040b */
[----:B------:R0:W-:Y:S04]  /*0b90*/  STS.U16 [R20+UR11+0x1800], R11 ;  /* 0x0018000b14007988 */ /* 0x0001e8000800040b */
[----:B------:R-:W-:Y:S04]  /*0ba0*/  STS.U16 [R20+UR11+0x1c00], R17 ;  /* 0x001c001114007988 */ /* 0x000fe8000800040b */
[----:B------:R-:W-:Y:S01]  /*0bb0*/  STS.U16 [R3+UR11+0x200], R22 ;  /* 0x0002001603007988 */ /* 0x000fe2000800040b */
[----:B0-----:R-:W-:-:S03]  /*0bc0*/  IMAD.U32 R11, RZ, RZ, UR9 ;  /* 0x00000009ff0b7e24 */ /* 0x001fc6000f8e00ff */
[----:B------:R-:W-:Y:S04]  /*0bd0*/  STS.U16 [R3+UR11+0x600], R24 ;  /* 0x0006001803007988 */ /* 0x000fe8000800040b */
[----:B------:R1:W-:Y:S04]  /*0be0*/  STS.U16 [R3+UR11+0xa00], R26 ;  /* 0x000a001a03007988 */ /* 0x0003e8000800040b */
[----:B------:R-:W-:Y:S04]  /*0bf0*/  STS.U16 [R3+UR11+0xe00], R28 ;  /* 0x000e001c03007988 */ /* 0x000fe8000800040b */
[----:B------:R-:W-:Y:S01]  /*0c00*/  STS.U16 [R3+UR11+0x1200], R30 ;  /* 0x0012001e03007988 */ /* 0x000fe2000800040b */
[----:B-1----:R-:W-:Y:S01]  /*0c10*/  IADD3 R26, P0, P1, R7, UR6, R32 ;  /* 0x00000006071a7c10 */ /* 0x002fe2000f91e020 */
[----:B------:R-:W-:-:S02]  /*0c20*/  IMAD.U32 R7, RZ, RZ, UR9 ;  /* 0x00000009ff077e24 */ /* 0x000fc4000f8e00ff */
[----:B------:R-:W-:Y:S01]  /*0c30*/  STS.U16 [R3+UR11+0x1600], R18 ;  /* 0x0016001203007988 */ /* 0x000fe2000800040b */
[----:B------:R-:W-:Y:S01]  /*0c40*/  IADD3.X R10, PT, PT, R6, UR5, R33, P0, P1 ;  /* 0x00000005060a7c10 */ /* 0x000fe200087e2421 */
[----:B------:R-:W-:Y:S02]  /*0c50*/  IMAD.U32 R6, RZ, RZ, UR9 ;  /* 0x00000009ff067e24 */ /* 0x000fe4000f8e00ff */
[----:B------:R0:W-:Y:S01]  /*0c60*/  STS.U16 [R3+UR11+0x1a00], R8 ;  /* 0x001a000803007988 */ /* 0x0001e2000800040b */
[----:B------:R-:W-:Y:S01]  /*0c70*/  UMOV UR5, 0x1 ;  /* 0x0000000100057882 */ /* 0x000fe20000000000 */
[----:B------:R-:W-:Y:S01]  /*0c80*/  LEA R40, P0, R4, R26, 0x1 ;  /* 0x0000001a04287211 */ /* 0x000fe200078008ff */
[----:B------:R-:W-:Y:S01]  /*0c90*/  IMAD R6, R6, 0x4, R5 ;  /* 0x0000000406067824 */ /* 0x000fe200078e0205 */
[----:B------:R1:W-:Y:S01]  /*0ca0*/  STS.U16 [R3+UR11+0x1e00], R12 ;  /* 0x001e000c03007988 */ /* 0x0003e2000800040b */
[----:B------:R-:W-:-:S04]  /*0cb0*/  @!UP2 UIADD3 UR14, UPT, UPT, -UR5, 0x100000, URZ ;  /* 0x00100000050ea890 */ /* 0x000fc8000fffe1ff */
[----:B------:R-:W-:Y:S02]  /*0cc0*/  @!UP2 USHF.L.U32 UR15, UR14, 0xb, URZ ;  /* 0x0000000b0e0fa899 */ /* 0x000fe400080006ff */
[----:B------:R-:W-:Y:S01]  /*0cd0*/  @!UP2 USHF.L.U32 UR14, UR14, 0x1, URZ ;  /* 0x000000010e0ea899 */ /* 0x000fe200080006ff */
[----:B------:R-:W-:Y:S01]  /*0ce0*/  IMAD R7, R7, 0x4, R6 ;  /* 0x0000000407077824 */ /* 0x000fe200078e0206 */
[----:B------:R-:W-:Y:S01]  /*0cf0*/  STTM.16dp32bit_t0_t15.x16 tmem[UR13], RZ ;  /* 0x000000ff000079ed */ /* 0x000fe20008a0000d */
[----:B------:R-:W-:Y:S01]  /*0d00*/  STTM.16dp32bit_t16_t31.x16 tmem[UR13+0x10], RZ ;  /* 0x000010ff000079ed */ /* 0x000fe20008a2000d */
[----:B------:R-:W2:Y:S02]  /*0d10*/  FENCE.VIEW.ASYNC.T ;  /* 0x00000000000073c6 */ /* 0x000ea40000000200 */
[----:B--2---:R-:W-:Y:S01]  /*0d20*/  BAR.SYNC.DEFER_BLOCKING 0x0 ;  /* 0x0000000000007b1d */ /* 0x004fe20000010000 */
[----:B0-----:R-:W-:Y:S01]  /*0d30*/  IMAD.U32 R8, RZ, RZ, UR9 ;  /* 0x00000009ff087e24 */ /* 0x001fe2000f8e00ff */
[C---:B------:R-:W-:Y:S01]  /*0d40*/  LEA R38, P1, R5.reuse, R26, 0x1 ;  /* 0x0000001a05267211 */ /* 0x040fe200078208ff */
[----:B-1----:R-:W-:Y:S01]  /*0d50*/  IMAD.U32 R12, RZ, RZ, UR9 ;  /* 0x00000009ff0c7e24 */ /* 0x002fe2000f8e00ff */
[-C--:B------:R-:W-:Y:S01]  /*0d60*/  LEA.HI.X.SX32 R41, R4, R10.reuse, 0x1, P0 ;  /* 0x0000000a04297211 */ /* 0x080fe200000f0eff */
[----:B------:R-:W-:Y:S01]  /*0d70*/  IMAD R8, R8, 0x4, R7 ;  /* 0x0000000408087824 */ /* 0x000fe200078e0207 */
[----:B------:R-:W-:-:S02]  /*0d80*/  LEA.HI.X.SX32 R39, R5, R10, 0x1, P1 ;  /* 0x0000000a05277211 */ /* 0x000fc400008f0eff */
[CC--:B------:R-:W-:Y:S01]  /*0d90*/  LEA R36, P0, R6.reuse, R26.reuse, 0x1 ;  /* 0x0000001a06247211 */ /* 0x0c0fe200078008ff */
[----:B------:R-:W-:Y:S01]  /*0da0*/  IMAD R9, R9, 0x4, R8 ;  /* 0x0000000409097824 */ /* 0x000fe200078e0208 */
[----:B------:R-:W-:Y:S02]  /*0db0*/  LEA R34, P2, R7, R26, 0x1 ;  /* 0x0000001a07227211 */ /* 0x000fe400078408ff */
[----:B------:R-:W-:Y:S01]  /*0dc0*/  LEA.HI.X.SX32 R37, R6, R10, 0x1, P0 ;  /* 0x0000000a06257211 */ /* 0x000fe200000f0eff */
[----:B------:R-:W-:Y:S01]  /*0dd0*/  IMAD R4, R12, 0x4, R9 ;  /* 0x000000040c047824 */ /* 0x000fe200078e0209 */
[----:B------:R-:W-:Y:S02]  /*0de0*/  LEA R30, P1, R9, R26, 0x1 ;  /* 0x0000001a091e7211 */ /* 0x000fe400078208ff */
[-C--:B------:R-:W-:Y:S01]  /*0df0*/  LEA.HI.X.SX32 R35, R7, R10.reuse, 0x1, P2 ;  /* 0x0000000a07237211 */ /* 0x080fe200010f0eff */
[----:B------:R-:W-:Y:S01]  /*0e00*/  IMAD R5, R11, 0x4, R4 ;  /* 0x000000040b057824 */ /* 0x000fe200078e0204 */
[----:B------:R-:W-:-:S02]  /*0e10*/  LEA.HI.X.SX32 R31, R9, R10, 0x1, P1 ;  /* 0x0000000a091f7211 */ /* 0x000fc400008f0eff */
[----:B------:R-:W-:Y:S02]  /*0e20*/  ISETP.LT.AND P1, PT, RZ, UR38, PT ;  /* 0x00000026ff007c0c */ /* 0x000fe4000bf21270 */
[-C--:B------:R-:W-:Y:S01]  /*0e30*/  LEA R32, P0, R8, R26.reuse, 0x1 ;  /* 0x0000001a08207211 */ /* 0x080fe200078008ff */
[----:B------:R-:W0:Y:S02]  /*0e40*/  FENCE.VIEW.ASYNC.S ;  /* 0x00000000000073c6 */ /* 0x000e240000000000 */
[----:B0-----:R0:W1:Y:S01]  /*0e50*/  @!UP0 SYNCS.EXCH.64 URZ, [UR11+0x5000], UR14 ;  /* 0x0050000e0bff85b2 */ /* 0x0010620008000100 */
[-C--:B------:R-:W-:Y:S02]  /*0e60*/  LEA R28, P2, R4, R26.reuse, 0x1 ;  /* 0x0000001a041c7211 */ /* 0x080fe400078408ff */
[----:B------:R-:W-:Y:S02]  /*0e70*/  LEA R26, P3, R5, R26, 0x1 ;  /* 0x0000001a051a7211 */ /* 0x000fe400078608ff */
[----:B------:R-:W-:-:S02]  /*0e80*/  LEA.HI.X.SX32 R33, R8, R10, 0x1, P0 ;  /* 0x0000000a08217211 */ /* 0x000fc400000f0eff */
[-C--:B------:R-:W-:Y:S02]  /*0e90*/  LEA.HI.X.SX32 R27, R5, R10.reuse, 0x1, P3 ;  /* 0x0000000a051b7211 */ /* 0x080fe400018f0eff */
[----:B------:R-:W-:Y:S02]  /*0ea0*/  LEA.HI.X.SX32 R29, R4, R10, 0x1, P2 ;  /* 0x0000000a041d7211 */ /* 0x000fe400010f0eff */
[----:B------:R-:W-:Y:S01]  /*0eb0*/  PRMT R5, RZ, 0x7610, R5 ;  /* 0x00007610ff057816 */ /* 0x000fe20000000005 */
[----:B-1----:R-:W-:Y:S01]  /*0ec0*/  BAR.SYNC.DEFER_BLOCKING 0x0 ;  /* 0x0000000000007b1d */ /* 0x002fe20000010000 */
[----:B------:R-:W-:Y:S02]  /*0ed0*/  PRMT R7, RZ, 0x7610, R7 ;  /* 0x00007610ff077816 */ /* 0x000fe40000000007 */
[----:B------:R-:W-:Y:S02]  /*0ee0*/  PRMT R9, RZ, 0x7610, R9 ;  /* 0x00007610ff097816 */ /* 0x000fe40000000009 */
[----:B------:R-:W-:-:S02]  /*0ef0*/  PRMT R11, RZ, 0x7610, R11 ;  /* 0x00007610ff0b7816 */ /* 0x000fc4000000000b */
[----:B------:R-:W-:Y:S02]  /*0f00*/  PRMT R4, RZ, 0x7610, R4 ;  /* 0x00007610ff047816 */ /* 0x000fe40000000004 */
[----:B------:R-:W-:Y:S02]  /*0f10*/  PRMT R6, RZ, 0x7610, R6 ;  /* 0x00007610ff067816 */ /* 0x000fe40000000006 */
[----:B------:R-:W-:Y:S02]  /*0f20*/  PRMT R8, RZ, 0x7610, R8 ;  /* 0x00007610ff087816 */ /* 0x000fe40000000008 */
[----:B------:R-:W-:Y:S01]  /*0f30*/  PRMT R10, RZ, 0x7610, R10 ;  /* 0x00007610ff0a7816 */ /* 0x000fe2000000000a */
[----:B------:R-:W2:Y:S04]  /*0f40*/  @P1 LDG.E.U16 R5, desc[UR32][R40.64] ;  /* 0x0000002028051981 */ /* 0x000ea8000c1e1500 */
[----:B------:R-:W3:Y:S04]  /*0f50*/  @P1 LDG.E.U16 R7, desc[UR32][R36.64] ;  /* 0x0000002024071981 */ /* 0x000ee8000c1e1500 */
[----:B------:R-:W4:Y:S04]  /*0f60*/  @P1 LDG.E.U16 R9, desc[UR32][R32.64] ;  /* 0x0000002020091981 */ /* 0x000f28000c1e1500 */
[----:B------:R-:W4:Y:S04]  /*0f70*/  @P1 LDG.E.U16 R11, desc[UR32][R28.64] ;  /* 0x000000201c0b1981 */ /* 0x000f28000c1e1500 */
[----:B------:R-:W4:Y:S04]  /*0f80*/  @P1 LDG.E.U16 R4, desc[UR32][R38.64] ;  /* 0x0000002026041981 */ /* 0x000f28000c1e1500 */
[----:B------:R-:W4:Y:S04]  /*0f90*/  @P1 LDG.E.U16 R6, desc[UR32][R34.64] ;  /* 0x0000002022061981 */ /* 0x000f28000c1e1500 */
[----:B------:R-:W4:Y:S04]  /*0fa0*/  @P1 LDG.E.U16 R8, desc[UR32][R30.64] ;  /* 0x000000201e081981 */ /* 0x000f28000c1e1500 */
[----:B------:R-:W4:Y:S01]  /*0fb0*/  @P1 LDG.E.U16 R10, desc[UR32][R26.64] ;  /* 0x000000201a0a1981 */ /* 0x000f22000c1e1500 */
[----:B0-----:R-:W-:-:S04]  /*0fc0*/  @!UP2 UIADD3 UR14, UPT, UPT, -UR5, 0x100000, URZ ;  /* 0x00100000050ea890 */ /* 0x001fc8000fffe1ff */
[----:B------:R-:W-:Y:S02]  /*0fd0*/  @!UP2 USHF.L.U32 UR15, UR14, 0xb, URZ ;  /* 0x0000000b0e0fa899 */ /* 0x000fe400080006ff */
[----:B------:R-:W-:Y:S01]  /*0fe0*/  @!UP2 USHF.L.U32 UR14, UR14, 0x1, URZ ;  /* 0x000000010e0ea899 */ /* 0x000fe200080006ff */
[----:B------:R-:W-:Y:S01]  /*0ff0*/  VOTEU.ALL UP0, P4 ;  /* 0x0000000000ff7886 */ /* 0x000fe20002000000 */
[----:B------:R-:W-:-:S04]  /*1000*/  @!UP2 UIADD3 UR4, UPT, UPT, -UR5, 0x100000, URZ ;  /* 0x001000000504a890 */ /* 0x000fc8000fffe1ff */
[----:B------:R-:W-:Y:S02]  /*1010*/  @!UP2 USHF.L.U32 UR5, UR4, 0xb, URZ ;  /* 0x0000000b0405a899 */ /* 0x000fe400080006ff */
[----:B------:R-:W-:Y:S02]  /*1020*/  @!UP2 USHF.L.U32 UR4, UR4, 0x1, URZ ;  /* 0x000000010404a899 */ /* 0x000fe400080006ff */
[----:B------:R-:W-:Y:S01]  /*1030*/  UIADD3 UR6, UPT, UPT, UR11, 0x3000, URZ ;  /* 0x000030000b067890 */ /* 0x000fe2000fffe0ff */
[----:B------:R-:W-:Y:S01]  /*1040*/  ISETP.EQ.U32.AND P2, PT, RZ, UR27, P1 ;  /* 0x0000001bff007c0c */ /* 0x000fe20008f42070 */
[----:B------:R0:W1:Y:S01]  /*1050*/  @!UP0 SYNCS.EXCH.64 URZ, [UR11+0x5008], UR14 ;  /* 0x0050080e0bff85b2 */ /* 0x0000620008000100 */
[----:B------:R-:W-:Y:S01]  /*1060*/  VOTEU.ALL UP0, P4 ;  /* 0x0000000000ff7886 */ /* 0x000fe20002000000 */
[----:B0-----:R-:W-:-:S04]  /*1070*/  UIADD3 UR14, UPT, UPT, UR12, 0x100000, URZ ;  /* 0x001000000c0e7890 */ /* 0x001fc8000fffe0ff */
[----:B------:R-:W-:-:S04]  /*1080*/  UIADD3 UR15, UPT, UPT, UR8, UR14, URZ ;  /* 0x0000000e080f7290 */ /* 0x000fc8000fffe0ff */
[----:B------:R-:W-:Y:S01]  /*1090*/  ULEA UR15, UR21, UR15, 0x2 ;  /* 0x0000000f150f7291 */ /* 0x000fe2000f8e10ff */
[----:B--2---:R0:W-:Y:S04]  /*10a0*/  STS.U16 [R20+UR11+0x2000], R5 ;  /* 0x0020000514007988 */ /* 0x0041e8000800040b */
[----:B---3--:R0:W-:Y:S04]  /*10b0*/  STS.U16 [R20+UR11+0x2400], R7 ;  /* 0x0024000714007988 */ /* 0x0081e8000800040b */
[----:B----4-:R0:W-:Y:S04]  /*10c0*/  STS.U16 [R20+UR11+0x2800], R9 ;  /* 0x0028000914007988 */ /* 0x0101e8000800040b */
[----:B------:R0:W-:Y:S04]  /*10d0*/  STS.U16 [R20+UR11+0x2c00], R11 ;  /* 0x002c000b14007988 */ /* 0x0001e8000800040b */
[----:B------:R0:W-:Y:S04]  /*10e0*/  STS.U16 [R3+UR11+0x2200], R4 ;  /* 0x0022000403007988 */ /* 0x0001e8000800040b */
[----:B------:R0:W-:Y:S04]  /*10f0*/  STS.U16 [R3+UR11+0x2600], R6 ;  /* 0x0026000603007988 */ /* 0x0001e8000800040b */
[----:B------:R0:W-:Y:S04]  /*1100*/  STS.U16 [R3+UR11+0x2a00], R8 ;  /* 0x002a000803007988 */ /* 0x0001e8000800040b */
[----:B------:R0:W-:Y:S01]  /*1110*/  STS.U16 [R3+UR11+0x2e00], R10 ;  /* 0x002e000a03007988 */ /* 0x0001e2000800040b */
[----:B-1----:R1:W-:Y:S06]  /*1120*/  MEMBAR.ALL.CTA ;  /* 0x0000000000007992 */ /* 0x0023ec0000008000 */
[----:B-1----:R-:W-:Y:S04]  /*1130*/  FENCE.VIEW.ASYNC.S ;  /* 0x00000000000073c6 */ /* 0x002fe80000000000 */
[----:B------:R-:W1:Y:S02]  /*1140*/  FENCE.VIEW.ASYNC.S ;  /* 0x00000000000073c6 */ /* 0x000e640000000000 */
[----:B-1----:R0:W1:Y:S02]  /*1150*/  @!UP0 SYNCS.EXCH.64 URZ, [UR11+0x3000], UR4 ;  /* 0x003000040bff85b2 */ /* 0x0020640008000100 */
[----:B-1----:R-:W-:Y:S06]  /*1160*/  BAR.SYNC.DEFER_BLOCKING 0x0 ;  /* 0x0000000000007b1d */ /* 0x002fec0000010000 */
[----:B0-----:R-:W-:Y:S05]  /*1170*/  @!P2 BRA `(.L_x_6) ;  /* 0x000000000084a947 */ /* 0x001fea0003800000 */
[----:B------:R-:W-:Y:S02]  /*1180*/  UIADD3 UR4, UPT, UPT, UR11, 0x2000, URZ ;  /* 0x000020000b047890 */ /* 0x000fe4000fffe0ff */
[----:B------:R-:W-:Y:S02]  /*1190*/  USHF.R.U32.HI UR16, URZ, 0x4, UR11 ;  /* 0x00000004ff107899 */ /* 0x000fe4000801160b */
[----:B------:R-:W-:Y:S02]  /*11a0*/  USHF.R.U32.HI UR4, URZ, 0x4, UR4 ;  /* 0x00000004ff047899 */ /* 0x000fe40008011604 */
[----:B------:R-:W-:Y:S02]  /*11b0*/  USGXT.U32 UR16, UR16, 0xe ;  /* 0x0000000e1010789a */ /* 0x000fe40008000000 */
[----:B------:R-:W-:Y:S02]  /*11c0*/  USGXT.U32 UR18, UR4, 0xe ;  /* 0x0000000e0412789a */ /* 0x000fe40008000000 */
[----:B------:R-:W-:-:S02]  /*11d0*/  UIADD3 UR36, UP0, UPT, UR16, 0x80, URZ ;  /* 0x0000008010247890 */ /* 0x000fc4000ff1e0ff */
[----:B------:R-:W-:Y:S01]  /*11e0*/  UIADD3 UR34, UP3, UPT, UR18, 0x2, URZ ;  /* 0x0000000212227890 */ /* 0x000fe2000ff7e0ff */
[----:B------:R-:W-:Y:S01]  /*11f0*/  UMOV UR4, URZ ;  /* 0x000000ff00047c82 */ /* 0x000fe20008000000 */
[----:B------:R-:W-:Y:S01]  /*1200*/  UMOV UR40, 0x0 ;  /* 0x0000000000287882 */ /* 0x000fe20000000000 */
[----:B------:R-:W-:Y:S02]  /*1210*/  UIADD3.X UR37, UPT, UPT, UR4, 0x40004040, URZ, UP0, !UPT ;  /* 0x4000404004257890 */ /* 0x000fe400087fe4ff */
[----:B------:R-:W-:Y:S02]  /*1220*/  UIADD3.X UR35, UPT, UPT, UR4, 0x40004040, URZ, UP3, !UPT ;  /* 0x4000404004237890 */ /* 0x000fe40009ffe4ff */
[----:B------:R-:W-:Y:S02]  /*1230*/  UIADD3.64 UR22, UPT, UPT, UR36, 0x80, URZ ;  /* 0x0000008024167897 */ /* 0x000fe4000fffe0ff */
[----:B------:R-:W-:Y:S02]  /*1240*/  UIADD3.64 UR24, UPT, UPT, UR34, 0x2, URZ ;  /* 0x0000000222187897 */ /* 0x000fe4000fffe0ff */
[----:B------:R-:W-:-:S02]  /*1250*/  UIADD3.64 UR28, UPT, UPT, UR36, 0x100, URZ ;  /* 0x00000100241c7897 */ /* 0x000fc4000fffe0ff */
[----:B------:R-:W-:Y:S01]  /*1260*/  UIADD3.64 UR30, UPT, UPT, UR34, 0x4, URZ ;  /* 0x00000004221e7897 */ /* 0x000fe2000fffe0ff */
[----:B------:R-:W-:Y:S01]  /*1270*/  UMOV UR41, 0x4088010 ;  /* 0x0408801000297882 */ /* 0x000fe20000000000 */
[----:B------:R-:W-:Y:S01]  /*1280*/  UMOV UR17, 0x40004040 ;  /* 0x4000404000117882 */ /* 0x000fe20000000000 */
[----:B------:R-:W-:Y:S01]  /*1290*/  UMOV UR19, 0x40004040 ;  /* 0x4000404000137882 */ /* 0x000fe20000000000 */
[----:B------:R-:W-:Y:S01]  /*12a0*/  UMOV UR42, 0x0 ;  /* 0x00000000002a7882 */ /* 0x000fe20000000000 */
[----:B------:R-:W-:Y:S01]  /*12b0*/  UMOV UR43, 0x4088010 ;  /* 0x04088010002b7882 */ /* 0x000fe20000000000 */
[----:B------:R-:W-:Y:S01]  /*12c0*/  UMOV UR44, 0x0 ;  /* 0x00000000002c7882 */ /* 0x000fe20000000000 */
[----:B------:R-:W-:Y:S01]  /*12d0*/  UMOV UR45, 0x4088010 ;  /* 0x04088010002d7882 */ /* 0x000fe20000000000 */
[----:B------:R-:W-:Y:S01]  /*12e0*/  UMOV UR4, UR6 ;  /* 0x0000000600047c82 */ /* 0x000fe20008000000 */
[----:B------:R-:W-:Y:S01]  /*12f0*/  UMOV UR5, URZ ;  /* 0x000000ff00057c82 */ /* 0x000fe20008000000 */
[----:B------:R0:W-:Y:S01]  /*1300*/  UTCHMMA gdesc[UR16], gdesc[UR18], tmem[UR14], tmem[UR40], idesc[UR41], !UPT ;  /* 0x00ff2812100075ea */ /* 0x0001e2000f80000e */
[----:B------:R-:W-:Y:S01]  /*1310*/  UMOV UR46, 0x0 ;  /* 0x00000000002e7882 */ /* 0x000fe20000000000 */
[----:B------:R-:W-:Y:S01]  /*1320*/  UMOV UR47, 0x4088010 ;  /* 0x04088010002f7882 */ /* 0x000fe20000000000 */
[----:B------:R0:W-:Y:S01]  /*1330*/  UTCHMMA gdesc[UR36], gdesc[UR34], tmem[UR14], tmem[UR42], idesc[UR43], UPT ;  /* 0x00ff2a22240075ea */ /* 0x0001e2000b80000e */
[----:B------:R-:W-:Y:S01]  /*1340*/  UMOV UR4, UR4 ;  /* 0x0000000400047c82 */ /* 0x000fe20008000000 */
[----:B------:R0:W-:Y:S01]  /*1350*/  UTCHMMA gdesc[UR22], gdesc[UR24], tmem[UR14], tmem[UR44], idesc[UR45], UPT ;  /* 0x00ff2c18160075ea */ /* 0x0001e2000b80000e */
[----:B------:R0:W-:Y:S01]  /*1360*/  UTCHMMA gdesc[UR28], gdesc[UR30], tmem[UR14], tmem[UR46], idesc[UR47], UPT ;  /* 0x00ff2e1e1c0075ea */ /* 0x0001e2000b80000e */
[----:B------:R0:W-:Y:S01]  /*1370*/  UTCBAR [UR4], URZ ;  /* 0x000000ff040073e9 */ /* 0x0001e200080000ff */
[----:B------:R-:W-:Y:S01]  /*1380*/  NOP ;  /* 0x0000000000007918 */ /* 0x000fe20000000000 */
.L_x_6:
[----:B------:R-:W-:Y:S05]  /*1390*/  @!P1 BRA `(.L_x_7) ;  /* 0x0000000000089947 */ /* 0x000fea0003800000 */
[----:B------:R-:W1:Y:S02]  /*13a0*/  SYNCS.PHASECHK.TRANS64.TRYWAIT P0, [UR11+0x3000], RZ ;  /* 0x003000ffff0075a7 */ /* 0x000e64000800110b */
[----:B-1----:R-:W-:Y:S05]  /*13b0*/  @!P0 BRA `(.L_x_8) ;  /* 0x00000034002c8947 */ /* 0x002fea0003800000 */
.L_x_7:
[----:B------:R-:W-:Y:S01]  /*13c0*/  BAR.SYNC.DEFER_BLOCKING 0x0 ;  /* 0x0000000000007b1d */ /* 0x000fe20000010000 */
[--C-:B------:R-:W-:Y:S02]  /*13d0*/  SHF.R.U32.HI R15, RZ, 0x1, R0.reuse ;  /* 0x00000001ff0f7819 */ /* 0x100fe40000011600 */
[--C-:B------:R-:W-:Y:S02]  /*13e0*/  SHF.R.U32.HI R46, RZ, 0x3, R0.reuse ;  /* 0x00000003ff2e7819 */ /* 0x100fe40000011600 */
[----:B------:R-:W-:Y:S01]  /*13f0*/  LOP3.LUT R17, R15, 0x30, RZ, 0xc0, !PT ;  /* 0x000000300f117812 */ /* 0x000fe200078ec0ff */
[----:B0-----:R-:W0:Y:S01]  /*1400*/  LDCU UR4, c[0x0][0x3a8] ;  /* 0x00007500ff0477ac */ /* 0x001e220008000800 */
[----:B------:R-:W-:Y:S01]  /*1410*/  LOP3.LUT R46, R46, 0x10, RZ, 0xc0, !PT ;  /* 0x000000102e2e7812 */ /* 0x000fe200078ec0ff */
[----:B------:R-:W-:Y:S01]  /*1420*/  LDTM.16dp32bit_t0_t15.x8 R4, tmem[UR15] ;  /* 0x0000000f000479ee */ /* 0x000fe20008980000 */
[----:B------:R-:W0:Y:S01]  /*1430*/  LDTM.16dp32bit_t16_t31.x8 R4, tmem[UR15+0x8] ;  /* 0x0000080f000479ee */ /* 0x000e2200089a0000 */
[----:B------:R-:W-:Y:S01]  /*1440*/  LOP3.LUT R17, R17, 0xf, R0, 0xf8, !PT ;  /* 0x0000000f11117812 */ /* 0x000fe200078ef800 */
[----:B------:R-:W1:Y:S01]  /*1450*/  LDCU.64 UR18, c[0x0][0x3d0] ;  /* 0x00007a00ff1277ac */ /* 0x000e620008000a00 */
[----:B------:R-:W-:Y:S01]  /*1460*/  LOP3.LUT R14, R46, 0x8, R15, 0xf8, !PT ;  /* 0x000000082e0e7812 */ /* 0x000fe200078ef80f */
[----:B------:R-:W2:Y:S01]  /*1470*/  LDC.64 R50, c[0x0][0x390] ;  /* 0x0000e400ff327b82 */ /* 0x000ea20000000a00 */
[C---:B------:R-:W-:Y:S01]  /*1480*/  LOP3.LUT R21, R17.reuse, UR10, RZ, 0xfc, !PT ;  /* 0x0000000a11157c12 */ /* 0x040fe2000f8efcff */
[----:B------:R-:W-:Y:S01]  /*1490*/  IMAD.SHL.U32 R24, R17, 0x8, RZ ;  /* 0x0000000811187824 */ /* 0x000fe200078e00ff */
[----:B------:R-:W-:-:S02]  /*14a0*/  LOP3.LUT R16, R14, 0x2, RZ, 0xfc, !PT ;  /* 0x000000020e107812 */ /* 0x000fc400078efcff */
[C---:B------:R-:W-:Y:S02]  /*14b0*/  LOP3.LUT R18, R14.reuse, 0x3, RZ, 0xfc, !PT ;  /* 0x000000030e127812 */ /* 0x040fe400078efcff */
[CC--:B------:R-:W-:Y:S02]  /*14c0*/  ISETP.GE.AND P4, PT, R21.reuse, R14.reuse, PT ;  /* 0x0000000e1500720c */ /* 0x0c0fe40003f86270 */
[C---:B------:R-:W-:Y:S02]  /*14d0*/  ISETP.GT.AND P5, PT, R21.reuse, R14, PT ;  /* 0x0000000e1500720c */ /* 0x040fe40003fa4270 */
[C---:B------:R-:W-:Y:S02]  /*14e0*/  ISETP.GE.AND P3, PT, R21.reuse, R16, PT ;  /* 0x000000101500720c */ /* 0x040fe40003f66270 */
[----:B------:R-:W-:Y:S02]  /*14f0*/  ISETP.GE.AND P0, PT, R21, R18, PT ;  /* 0x000000121500720c */ /* 0x000fe40003f06270 */
[----:B------:R-:W-:-:S02]  /*1500*/  LOP3.LUT R16, R14, 0x4, RZ, 0xfc, !PT ;  /* 0x000000040e107812 */ /* 0x000fc400078efcff */
[----:B------:R-:W-:Y:S02]  /*1510*/  PRMT R49, RZ, 0x7610, R49 ;  /* 0x00007610ff317816 */ /* 0x000fe40000000031 */
[----:B------:R-:W-:Y:S01]  /*1520*/  PRMT R57, RZ, 0x7610, R57 ;  /* 0x00007610ff397816 */ /* 0x000fe20000000039 */
[----:B0-----:R-:W-:Y:S01]  /*1530*/  FMUL R15, R4, UR4 ;  /* 0x00000004040f7c20 */ /* 0x001fe20008400000 */
[----:B------:R-:W-:Y:S01]  /*1540*/  FMUL R5, R5, UR4 ;  /* 0x0000000405057c20 */ /* 0x000fe20008400000 */
[----:B------:R-:W-:Y:S01]  /*1550*/  LOP3.LUT R4, R14, 0x5, RZ, 0xfc, !PT ;  /* 0x000000050e047812 */ /* 0x000fe200078efcff */
[----:B------:R-:W-:Y:S01]  /*1560*/  FMUL R6, R6, UR4 ;  /* 0x0000000406067c20 */ /* 0x000fe20008400000 */
[----:B------:R-:W-:Y:S01]  /*1570*/  FMUL R7, R7, UR4 ;  /* 0x0000000407077c20 */ /* 0x000fe20008400000 */
[----:B------:R-:W-:Y:S01]  /*1580*/  FSEL R18, R15, -INF , P4 ;  /* 0xff8000000f127808 */ /* 0x000fe20002000000 */
[----:B------:R-:W-:Y:S01]  /*1590*/  FMUL R8, R8, UR4 ;  /* 0x0000000408087c20 */ /* 0x000fe20008400000 */
[----:B------:R-:W-:Y:S01]  /*15a0*/  FSEL R15, R5, -INF , P5 ;  /* 0xff800000050f7808 */ /* 0x000fe20002800000 */
[----:B------:R-:W-:Y:S01]  /*15b0*/  FMUL R9, R9, UR4 ;  /* 0x0000000409097c20 */ /* 0x000fe20008400000 */
[C---:B------:R-:W-:Y:S01]  /*15c0*/  ISETP.GE.AND P5, PT, R21.reuse, R4, PT ;  /* 0x000000041500720c */ /* 0x040fe20003fa6270 */
[----:B------:R-:W-:Y:S01]  /*15d0*/  FMUL R10, R10, UR4 ;  /* 0x000000040a0a7c20 */ /* 0x000fe20008400000 */
[----:B------:R-:W-:Y:S01]  /*15e0*/  ISETP.GE.AND P4, PT, R21, R16, PT ;  /* 0x000000101500720c */ /* 0x000fe20003f86270 */
[----:B------:R-:W-:Y:S01]  /*15f0*/  FMUL R11, R11, UR4 ;  /* 0x000000040b0b7c20 */ /* 0x000fe20008400000 */
[----:B------:R-:W-:Y:S01]  /*1600*/  LOP3.LUT R4, R14, 0x6, RZ, 0xfc, !PT ;  /* 0x000000060e047812 */ /* 0x000fe200078efcff */
[----:B-1----:R-:W-:Y:S01]  /*1610*/  UIMAD UR4, UR7, UR18, URZ ;  /* 0x00000012070472a4 */ /* 0x002fe2000f8e02ff */
[----:B------:R-:W-:-:S02]  /*1620*/  FSEL R6, R6, -INF , P3 ;  /* 0xff80000006067808 */ /* 0x000fc40001800000 */
[----:B------:R-:W-:Y:S01]  /*1630*/  LOP3.LUT R14, R14, 0x7, RZ, 0xfc, !PT ;  /* 0x000000070e0e7812 */ /* 0x000fe200078efcff */
[----:B------:R-:W-:Y:S01]  /*1640*/  USHF.L.U32 UR16, UR4, 0x1, URZ ;  /* 0x0000000104107899 */ /* 0x000fe200080006ff */
[----:B------:R-:W-:Y:S01]  /*1650*/  ISETP.GE.AND P3, PT, R21, R4, PT ;  /* 0x000000041500720c */ /* 0x000fe20003f66270 */
[----:B------:R-:W-:Y:S01]  /*1660*/  UIMAD.WIDE UR4, UR4, 0x2, URZ ;  /* 0x00000002040478a5 */ /* 0x000fe2000f8e02ff */
[----:B------:R-:W-:Y:S01]  /*1670*/  FSEL R16, R7, -INF , P0 ;  /* 0xff80000007107808 */ /* 0x000fe20000000000 */
[----:B------:R-:W-:Y:S01]  /*1680*/  UIADD3 UR4, UPT, UPT, UR27, 0x18, URZ ;  /* 0x000000181b047890 */ /* 0x000fe2000fffe0ff */
[----:B------:R-:W-:Y:S02]  /*1690*/  FSEL R8, R8, -INF , P4 ;  /* 0xff80000008087808 */ /* 0x000fe40002000000 */
[----:B------:R-:W-:Y:S02]  /*16a0*/  FMNMX3 R5, R18, R15, R6, !PT ;  /* 0x0000000f12057276 */ /* 0x000fe40007800006 */
[----:B------:R-:W-:-:S02]  /*16b0*/  ISETP.GE.AND P0, PT, R21, R14, PT ;  /* 0x0000000e1500720c */ /* 0x000fc40003f06270 */
[----:B------:R-:W-:Y:S02]  /*16c0*/  FSEL R14, R9, -INF , P5 ;  /* 0xff800000090e7808 */ /* 0x000fe40002800000 */
[----:B------:R-:W-:Y:S02]  /*16d0*/  FSEL R10, R10, -INF , P3 ;  /* 0xff8000000a0a7808 */ /* 0x000fe40001800000 */
[----:B------:R-:W-:Y:S02]  /*16e0*/  FMNMX3 R5, R5, R16, R8, !PT ;  /* 0x0000001005057276 */ /* 0x000fe40007800008 */
[----:B------:R-:W-:Y:S02]  /*16f0*/  FSEL R44, R11, -INF , P0 ;  /* 0xff8000000b2c7808 */ /* 0x000fe40000000000 */
[----:B------:R-:W-:Y:S02]  /*1700*/  FMNMX3 R5, R5, R14, R10, !PT ;  /* 0x0000000e05057276 */ /* 0x000fe4000780000a */
[----:B------:R-:W-:-:S02]  /*1710*/  LOP3.LUT R4, R0, 0x1f, RZ, 0xc0, !PT ;  /* 0x0000001f00047812 */ /* 0x000fc400078ec0ff */
[----:B------:R-:W-:Y:S02]  /*1720*/  FMNMX R7, R44, R5, !PT ;  /* 0x000000052c077209 */ /* 0x000fe40007800000 */
[C---:B------:R-:W-:Y:S02]  /*1730*/  LOP3.LUT P4, RZ, R0.reuse, 0xff, RZ, 0xc0, !PT ;  /* 0x000000ff00ff7812 */ /* 0x040fe4000788c0ff */
[----:B------:R-:W-:Y:S01]  /*1740*/  LOP3.LUT R5, R0, 0xff, RZ, 0xc0, !PT ;  /* 0x000000ff00057812 */ /* 0x000fe200078ec0ff */
[----:B------:R-:W0:Y:S01]  /*1750*/  SHFL.BFLY PT, R22, R7, 0x10, 0x1f ;  /* 0x0e001f0007167f89 */ /* 0x000e2200000e0000 */
[C---:B------:R-:W-:Y:S01]  /*1760*/  ISETP.GE.U32.AND P5, PT, R4.reuse, 0x10, PT ;  /* 0x000000100400780c */ /* 0x040fe20003fa6070 */
[----:B------:R-:W-:Y:S01]  /*1770*/  IMAD R4, R4, UR19, RZ ;  /* 0x0000001304047c24 */ /* 0x000fe2000f8e02ff */
[----:B------:R-:W-:Y:S02]  /*1780*/  SHF.R.U32.HI R23, RZ, 0x5, R5 ;  /* 0x00000005ff177819 */ /* 0x000fe40000011605 */
[----:B------:R-:W-:-:S02]  /*1790*/  ISETP.GE.U32.AND P6, PT, R5, 0x80, PT ;  /* 0x000000800500780c */ /* 0x000fc40003fc6070 */
[----:B------:R-:W-:Y:S02]  /*17a0*/  LOP3.LUT R23, R24, 0x4, R23, 0xf8, !PT ;  /* 0x0000000418177812 */ /* 0x000fe400078ef817 */
[----:B------:R-:W-:Y:S01]  /*17b0*/  PRMT R59, RZ, 0x7610, R59 ;  /* 0x00007610ff3b7816 */ /* 0x000fe2000000003b */
[----:B------:R-:W1:Y:S01]  /*17c0*/  @!P4 SYNCS.CCTL.IV [UR11+0x3000] ;  /* 0x00300000ff00c9b1 */ /* 0x000e62000800000b */
[----:B------:R-:W-:Y:S01]  /*17d0*/  NOP ;  /* 0x0000000000007918 */ /* 0x000fe20000000000 */
[----:B------:R-:W-:Y:S02]  /*17e0*/  PRMT R67, RZ, 0x7610, R67 ;  /* 0x00007610ff437816 */ /* 0x000fe40000000043 */
[----:B------:R-:W-:Y:S02]  /*17f0*/  PRMT R69, RZ, 0x7610, R69 ;  /* 0x00007610ff457816 */ /* 0x000fe40000000045 */
[----:B0-----:R-:W-:Y:S01]  /*1800*/  FMNMX R42, R7, R22, !PT ;  /* 0x00000016072a7209 */ /* 0x001fe20007800000 */
[C---:B------:R-:W-:Y:S01]  /*1810*/  IMAD.SHL.U32 R7, R4.reuse, 0x2, RZ ;  /* 0x0000000204077824 */ /* 0x040fe200078e00ff */
[----:B------:R-:W-:Y:S01]  /*1820*/  LEA R22, R5, UR11, 0x2 ;  /* 0x0000000b05167c11 */ /* 0x000fe2000f8e10ff */
[----:B------:R-:W-:-:S02]  /*1830*/  IMAD.HI R4, R4, 0x2, RZ ;  /* 0x0000000204047827 */ /* 0x000fc400078e02ff */
[----:B-1----:R2:W-:Y:S01]  /*1840*/  @!P5 STS [R23+UR11+0x2000], R42 ;  /* 0x0020002a1700d988 */ /* 0x0025e2000800080b */
[----:B------:R-:W-:Y:S01]  /*1850*/  BAR.SYNC.DEFER_BLOCKING 0x0 ;  /* 0x0000000000007b1d */ /* 0x000fe20000010000 */
[----:B--2---:R-:W-:-:S04]  /*1860*/  IADD3 R42, P0, P3, R7, UR16, R50 ;  /* 0x00000010072a7c10 */ /* 0x004fc8000fb1e032 */
[----:B------:R-:W-:Y:S02]  /*1870*/  IADD3.X R4, PT, PT, R4, UR5, R51, P0, P3 ;  /* 0x0000000504047c10 */ /* 0x000fe400087e6433 */
[----:B------:R-:W-:-:S04]  /*1880*/  LOP3.LUT P0, RZ, R0, 0x1, RZ, 0xc0, !PT ;  /* 0x0000000100ff7812 */ /* 0x000fc8000780c0ff */
[----:B------:R-:W-:Y:S01]  /*1890*/  ISETP.LT.U32.AND P0, PT, R5, 0x80, !P0 ;  /* 0x000000800500780c */ /* 0x000fe20004701070 */
[----:B------:R-:W0:Y:S04]  /*18a0*/  @!P6 LDS R13, [R22+0x2000] ;  /* 0x00200000160de984 */ /* 0x000e280000000800 */
[----:B0-----:R-:W0:Y:S02]  /*18b0*/  SHFL.BFLY PT, R48, R13, 0x1, 0x1f ;  /* 0x0c201f000d307f89 */ /* 0x001e2400000e0000 */
[----:B0-----:R-:W-:-:S06]  /*18c0*/  FMNMX R7, R13, R48, !PT ;  /* 0x000000300d077209 */ /* 0x001fcc0007800000 */
[----:B------:R-:W-:Y:S01]  /*18d0*/  @P0 STS [R22+0x2000], R7 ;  /* 0x0020000716000388 */ /* 0x000fe20000000800 */
[----:B------:R-:W-:Y:S06]  /*18e0*/  BAR.SYNC.DEFER_BLOCKING 0x0 ;  /* 0x0000000000007b1d */ /* 0x000fec0000010000 */
[----:B------:R-:W0:Y:S02]  /*18f0*/  LDS R25, [R24+UR11+0x2000] ;  /* 0x0020000b18197984 */ /* 0x000e240008000800 */
[----:B0-----:R-:W-:-:S05]  /*1900*/  FMNMX R25, R25, -INF , !PT ;  /* 0xff80000019197809 */ /* 0x001fca0007800000 */
[--C-:B------:R-:W-:Y:S01]  /*1910*/  FADD R18, R18, -R25.reuse ;  /* 0x8000001912127221 */ /* 0x100fe20000000000 */
[--C-:B------:R-:W-:Y:S01]  /*1920*/  FADD R15, R15, -R25.reuse ;  /* 0x800000190f0f7221 */ /* 0x100fe20000000000 */
[--C-:B------:R-:W-:Y:S01]  /*1930*/  FADD R9, R6, -R25.reuse ;  /* 0x8000001906097221 */ /* 0x100fe20000000000 */
[--C-:B------:R-:W-:Y:S01]  /*1940*/  FADD R16, R16, -R25.reuse ;  /* 0x8000001910107221 */ /* 0x100fe20000000000 */
[----:B------:R-:W-:Y:S01]  /*1950*/  FMUL R5, R18, 1.4426950216293334961 ;  /* 0x3fb8aa3b12057820 */ /* 0x000fe20000400000 */
[----:B------:R-:W-:Y:S01]  /*1960*/  FMUL R15, R15, 1.4426950216293334961 ;  /* 0x3fb8aa3b0f0f7820 */ /* 0x000fe20000400000 */
[----:B------:R-:W-:Y:S01]  /*1970*/  FMUL R7, R9, 1.4426950216293334961 ;  /* 0x3fb8aa3b09077820 */ /* 0x000fe20000400000 */
[--C-:B------:R-:W-:Y:S01]  /*1980*/  FADD R9, R8, -R25.reuse ;  /* 0x8000001908097221 */ /* 0x100fe20000000000 */
[----:B------:R-:W-:Y:S01]  /*1990*/  FMUL R16, R16, 1.4426950216293334961 ;  /* 0x3fb8aa3b10107820 */ /* 0x000fe20000400000 */
[----:B------:R-:W-:Y:S01]  /*19a0*/  MUFU.EX2 R6, R15 ;  /* 0x0000000f00067308 */ /* 0x000fe20000000800 */
[--C-:B------:R-:W-:Y:S01]  /*19b0*/  FADD R14, R14, -R25.reuse ;  /* 0x800000190e0e7221 */ /* 0x100fe20000000000 */
[----:B------:R-:W-:Y:S01]  /*19c0*/  FMUL R9, R9, 1.4426950216293334961 ;  /* 0x3fb8aa3b09097820 */ /* 0x000fe20000400000 */
[--C-:B------:R-:W-:Y:S01]  /*19d0*/  FADD R11, R10, -R25.reuse ;  /* 0x800000190a0b7221 */ /* 0x100fe20000000000 */
[----:B------:R-:W-:Y:S01]  /*19e0*/  FADD R44, R44, -R25 ;  /* 0x800000192c2c7221 */ /* 0x000fe20000000000 */
[----:B------:R-:W-:-:S02]  /*19f0*/  FMUL R13, R14, 1.4426950216293334961 ;  /* 0x3fb8aa3b0e0d7820 */ /* 0x000fc40000400000 */
[----:B------:R-:W-:Y:S01]  /*1a00*/  FMUL R11, R11, 1.4426950216293334961 ;  /* 0x3fb8aa3b0b0b7820 */ /* 0x000fe20000400000 */
[----:B------:R-:W0:Y:S01]  /*1a10*/  MUFU.EX2 R5, R5 ;  /* 0x0000000500057308 */ /* 0x000e220000000800 */
[----:B------:R-:W-:-:S07]  /*1a20*/  FMUL R14, R44, 1.4426950216293334961 ;  /* 0x3fb8aa3b2c0e7820 */ /* 0x000fce0000400000 */
[----:B------:R-:W1:Y:S08]  /*1a30*/  MUFU.EX2 R7, R7 ;  /* 0x0000000700077308 */ /* 0x000e700000000800 */
[----:B------:R-:W2:Y:S01]  /*1a40*/  MUFU.EX2 R8, R16 ;  /* 0x0000001000087308 */ /* 0x000ea20000000800 */
[----:B0-----:R-:W-:-:S07]  /*1a50*/  FADD R18, R5, R6 ;  /* 0x0000000605127221 */ /* 0x001fce0000000000 */
[----:B------:R-:W0:Y:S01]  /*1a60*/  MUFU.EX2 R9, R9 ;  /* 0x0000000900097308 */ /* 0x000e220000000800 */
[----:B-1----:R-:W-:Y:S02]  /*1a70*/  FADD R15, R7, R18 ;  /* 0x00000012070f7221 */ /* 0x002fe40000000000 */
[----:B------:R-:W1:Y:S05]  /*1a80*/  LDC R18, c[0x0][0x3d8] ;  /* 0x0000f600ff127b82 */ /* 0x000e6a0000000800 */
[----:B------:R-:W3:Y:S01]  /*1a90*/  MUFU.EX2 R10, R13 ;  /* 0x0000000d000a7308 */ /* 0x000ee20000000800 */
[----:B--2---:R-:W-:-:S07]  /*1aa0*/  FADD R16, R8, R15 ;  /* 0x0000000f08107221 */ /* 0x004fce0000000000 */
[----:B------:R-:W2:Y:S01]  /*1ab0*/  MUFU.EX2 R11, R11 ;  /* 0x0000000b000b7308 */ /* 0x000ea20000000800 */
[----:B0-----:R-:W-:-:S07]  /*1ac0*/  FADD R15, R9, R16 ;  /* 0x00000010090f7221 */ /* 0x001fce0000000000 */
[----:B------:R-:W0:Y:S01]  /*1ad0*/  MUFU.EX2 R14, R14 ;  /* 0x0000000e000e7308 */ /* 0x000e220000000800 */
[----:B---3--:R-:W-:Y:S01]  /*1ae0*/  FADD R16, R10, R15 ;  /* 0x0000000f0a107221 */ /* 0x008fe20000000000 */
[----:B-1----:R-:W-:Y:S01]  /*1af0*/  IMAD R17, R18, UR4, RZ ;  /* 0x0000000412117c24 */ /* 0x002fe2000f8e02ff */
[----:B------:R-:W-:Y:S02]  /*1b00*/  UIADD3 UR4, UPT, UPT, UR27, 0x38, URZ ;  /* 0x000000381b047890 */ /* 0x000fe4000fffe0ff */
[----:B--2---:R-:W-:-:S04]  /*1b10*/  FADD R13, R11, R16 ;  /* 0x000000100b0d7221 */ /* 0x004fc80000000000 */
[----:B0-----:R-:W-:Y:S01]  /*1b20*/  FADD R15, R14, R13 ;  /* 0x0000000d0e0f7221 */ /* 0x001fe20000000000 */
[----:B------:R-:W-:-:S04]  /*1b30*/  SHF.R.U32.HI R13, RZ, 0x5, R0 ;  /* 0x00000005ff0d7819 */ /* 0x000fc80000011600 */
[----:B------:R-:W0:Y:S01]  /*1b40*/  SHFL.BFLY PT, R16, R15, 0x10, 0x1f ;  /* 0x0e001f000f107f89 */ /* 0x000e2200000e0000 */
[----:B------:R-:W-:-:S05]  /*1b50*/  SGXT.U32 R13, R13, 0x3 ;  /* 0x000000030d0d781a */ /* 0x000fca0000000000 */
[----:B------:R-:W-:Y:S01]  /*1b60*/  IMAD R13, R13, R18, RZ ;  /* 0x000000120d0d7224 */ /* 0x000fe200078e02ff */
[----:B------:R-:W-:Y:S04]  /*1b70*/  BAR.SYNC.DEFER_BLOCKING 0x0 ;  /* 0x0000000000007b1d */ /* 0x000fe80000010000 */
[----:B------:R-:W-:-:S04]  /*1b80*/  LEA R64, P3, R13, R42, 0x1 ;  /* 0x0000002a0d407211 */ /* 0x000fc800078608ff */
[----:B------:R-:W-:Y:S01]  /*1b90*/  LEA.HI.X.SX32 R65, R13, R4, 0x1, P3 ;  /* 0x000000040d417211 */ /* 0x000fe200018f0eff */
[----:B0-----:R-:W-:Y:S01]  /*1ba0*/  FADD R16, R15, R16 ;  /* 0x000000100f107221 */ /* 0x001fe20000000000 */
[----:B------:R-:W-:-:S04]  /*1bb0*/  IMAD R15, R18, 0x8, R13 ;  /* 0x00000008120f7824 */ /* 0x000fc800078e020d */
[----:B------:R-:W-:Y:S01]  /*1bc0*/  IMAD R13, R18, 0x8, R15 ;  /* 0x00000008120d7824 */ /* 0x000fe200078e020f */
[C---:B------:R-:W-:Y:S01]  /*1bd0*/  LEA R62, P3, R15.reuse, R42, 0x1 ;  /* 0x0000002a0f3e7211 */ /* 0x040fe200078608ff */
[----:B------:R-:W-:Y:S03]  /*1be0*/  @!P5 STS [R23+UR11+0x2000], R16 ;  /* 0x002000101700d988 */ /* 0x000fe6000800080b */
[----:B------:R-:W-:Y:S01]  /*1bf0*/  LEA.HI.X.SX32 R63, R15, R4, 0x1, P3 ;  /* 0x000000040f3f7211 */ /* 0x000fe200018f0eff */
[----:B------:R-:W-:Y:S01]  /*1c00*/  BAR.SYNC.DEFER_BLOCKING 0x0 ;  /* 0x0000000000007b1d */ /* 0x000fe20000010000 */
[----:B------:R-:W-:-:S04]  /*1c10*/  LEA R60, P3, R13, R42, 0x1 ;  /* 0x0000002a0d3c7211 */ /* 0x000fc800078608ff */
[----:B------:R-:W-:Y:S01]  /*1c20*/  LEA.HI.X.SX32 R61, R13, R4, 0x1, P3 ;  /* 0x000000040d3d7211 */ /* 0x000fe200018f0eff */
[----:B------:R-:W-:Y:S01]  /*1c30*/  IMAD R13, R18, 0x10, R13 ;  /* 0x00000010120d7824 */ /* 0x000fe200078e020d */
[----:B------:R-:W-:-:S03]  /*1c40*/  LEA R54, P3, R17, R42, 0x1 ;  /* 0x0000002a11367211 */ /* 0x000fc600078608ff */
[C---:B------:R-:W-:Y:S01]  /*1c50*/  IMAD R15, R18.reuse, 0x8, R13 ;  /* 0x00000008120f7824 */ /* 0x040fe200078e020d */
[----:B------:R-:W-:Y:S01]  /*1c60*/  LEA.HI.X.SX32 R55, R17, R4, 0x1, P3 ;  /* 0x0000000411377211 */ /* 0x000fe200018f0eff */
[----:B------:R-:W-:Y:S01]  /*1c70*/  IMAD R17, R18, UR4, RZ ;  /* 0x0000000412117c24 */ /* 0x000fe2000f8e02ff */
[----:B------:R-:W-:-:S04]  /*1c80*/  LEA R52, P3, R13, R42, 0x1 ;  /* 0x0000002a0d347211 */ /* 0x000fc800078608ff */
[----:B------:R-:W-:Y:S01]  /*1c90*/  LEA.HI.X.SX32 R53, R13, R4, 0x1, P3 ;  /* 0x000000040d357211 */ /* 0x000fe200018f0eff */
[----:B------:R-:W-:Y:S01]  /*1ca0*/  IMAD R13, R18, 0x8, R15 ;  /* 0x00000008120d7824 */ /* 0x000fe200078e020f */
[----:B------:R-:W-:-:S04]  /*1cb0*/  LEA R50, P3, R15, R42, 0x1 ;  /* 0x0000002a0f327211 */ /* 0x000fc800078608ff */
[----:B------:R-:W-:Y:S01]  /*1cc0*/  LEA.HI.X.SX32 R51, R15, R4, 0x1, P3 ;  /* 0x000000040f337211 */ /* 0x000fe200018f0eff */
[----:B------:R-:W0:Y:S01]  /*1cd0*/  @!P6 LDS R12, [R22+0x2000] ;  /* 0x00200000160ce984 */ /* 0x000e220000000800 */
[C---:B------:R-:W-:Y:S02]  /*1ce0*/  LEA R44, P3, R13.reuse, R42, 0x1 ;  /* 0x0000002a0d2c7211 */ /* 0x040fe400078608ff */
[----:B------:R-:W-:Y:S02]  /*1cf0*/  PRMT R15, RZ, 0x7610, R15 ;  /* 0x00007610ff0f7816 */ /* 0x000fe4000000000f */
[----:B------:R-:W-:Y:S02]  /*1d00*/  LEA.HI.X.SX32 R45, R13, R4, 0x1, P3 ;  /* 0x000000040d2d7211 */ /* 0x000fe400018f0eff */
[----:B------:R-:W-:Y:S02]  /*1d10*/  LEA R42, P3, R17, R42, 0x1 ;  /* 0x0000002a112a7211 */ /* 0x000fe400078608ff */
[----:B------:R-:W-:-:S02]  /*1d20*/  PRMT R13, RZ, 0x7610, R13 ;  /* 0x00007610ff0d7816 */ /* 0x000fc4000000000d */
[----:B------:R-:W-:Y:S02]  /*1d30*/  LEA.HI.X.SX32 R43, R17, R4, 0x1, P3 ;  /* 0x00000004112b7211 */ /* 0x000fe400018f0eff */
[----:B------:R-:W-:Y:S01]  /*1d40*/  PRMT R17, RZ, 0x7610, R17 ;  /* 0x00007610ff117816 */ /* 0x000fe20000000011 */
[----:B0-----:R-:W0:Y:S02]  /*1d50*/  SHFL.BFLY PT, R19, R12, 0x1, 0x1f ;  /* 0x0c201f000c137f89 */ /* 0x001e2400000e0000 */
[----:B0-----:R-:W-:-:S05]  /*1d60*/  FADD R19, R12, R19 ;  /* 0x000000130c137221 */ /* 0x001fca0000000000 */
[----:B------:R0:W-:Y:S01]  /*1d70*/  @P0 STS [R22+0x2000], R19 ;  /* 0x0020001316000388 */ /* 0x0001e20000000800 */
[----:B------:R-:W-:Y:S06]  /*1d80*/  BAR.SYNC.DEFER_BLOCKING 0x0 ;  /* 0x0000000000007b1d */ /* 0x000fec0000010000 */
[----:B------:R-:W2:Y:S04]  /*1d90*/  @P1 LDG.E.U16 R13, desc[UR32][R64.64] ;  /* 0x00000020400d1981 */ /* 0x000ea8000c1e1500 */
[----:B------:R-:W3:Y:S04]  /*1da0*/  @P1 LDG.E.U16 R15, desc[UR32][R62.64] ;  /* 0x000000203e0f1981 */ /* 0x000ee8000c1e1500 */
[----:B------:R-:W4:Y:S04]  /*1db0*/  @P1 LDG.E.U16 R17, desc[UR32][R60.64] ;  /* 0x000000203c111981 */ /* 0x000f28000c1e1500 */
[----:B------:R-:W5:Y:S04]  /*1dc0*/  @P1 LDG.E.U16 R49, desc[UR32][R54.64] ;  /* 0x0000002036311981 */ /* 0x000f68000c1e1500 */
[----:B------:R-:W5:Y:S04]  /*1dd0*/  @P1 LDG.E.U16 R57, desc[UR32][R52.64] ;  /* 0x0000002034391981 */ /* 0x000f68000c1e1500 */
[----:B------:R-:W5:Y:S04]  /*1de0*/  @P1 LDG.E.U16 R59, desc[UR32][R50.64] ;  /* 0x00000020323b1981 */ /* 0x000f68000c1e1500 */
[----:B------:R-:W5:Y:S04]  /*1df0*/  @P1 LDG.E.U16 R67, desc[UR32][R44.64] ;  /* 0x000000202c431981 */ /* 0x000f68000c1e1500 */
[----:B------:R-:W5:Y:S01]  /*1e00*/  @P1 LDG.E.U16 R69, desc[UR32][R42.64] ;  /* 0x000000202a451981 */ /* 0x000f62000c1e1500 */
[----:B------:R-:W-:Y:S01]  /*1e10*/  UIADD3 UR20, UPT, UPT, UR12, 0x40, URZ ;  /* 0x000000400c147890 */ /* 0x000fe2000fffe0ff */
[----:B------:R-:W-:-:S02]  /*1e20*/  F2FP.F16.F32.PACK_AB R4, R6, R5 ;  /* 0x000000050604723e */ /* 0x000fc400000000ff */
[----:B------:R0:W1:Y:S01]  /*1e30*/  LDS R47, [R24+UR11+0x2000] ;  /* 0x0020000b182f7984 */ /* 0x0000620008000800 */
[----:B------:R-:W-:Y:S01]  /*1e40*/  UIADD3 UR8, UPT, UPT, UR8, UR20, URZ ;  /* 0x0000001408087290 */ /* 0x000fe2000fffe0ff */
[----:B------:R-:W-:Y:S01]  /*1e50*/  F2FP.F16.F32.PACK_AB R5, R8, R7 ;  /* 0x000000070805723e */ /* 0x000fe200000000ff */
[----:B------:R-:W-:Y:S01]  /*1e60*/  FADD R8, -R25, -INF ;  /* 0xff80000019087421 */ /* 0x000fe20000000100 */
[----:B------:R-:W-:Y:S01]  /*1e70*/  BAR.SYNC.DEFER_BLOCKING 0x0 ;  /* 0x0000000000007b1d */ /* 0x000fe20000010000 */
[----:B------:R-:W-:Y:S01]  /*1e80*/  ULEA UR21, UR21, UR8, 0x1 ;  /* 0x0000000815157291 */ /* 0x000fe2000f8e08ff */
[----:B------:R-:W-:Y:S01]  /*1e90*/  F2FP.F16.F32.PACK_AB R6, R10, R9 ;  /* 0x000000090a06723e */ /* 0x000fe200000000ff */
[----:B------:R-:W-:Y:S01]  /*1ea0*/  FMUL R48, R8, 1.4426950216293334961 ;  /* 0x3fb8aa3b08307820 */ /* 0x000fe20000400000 */
[----:B------:R-:W-:Y:S02]  /*1eb0*/  F2FP.F16.F32.PACK_AB R7, R14, R11 ;  /* 0x0000000b0e07723e */ /* 0x000fe400000000ff */
[----:B--2---:R0:W-:Y:S04]  /*1ec0*/  STS.U16 [R20+UR11+0x2000], R13 ;  /* 0x0020000d14007988 */ /* 0x0041e8000800040b */
[----:B---3--:R0:W-:Y:S04]  /*1ed0*/  STS.U16 [R20+UR11+0x2200], R15 ;  /* 0x0022000f14007988 */ /* 0x0081e8000800040b */
[----:B----4-:R0:W-:Y:S04]  /*1ee0*/  STS.U16 [R20+UR11+0x2400], R17 ;  /* 0x0024001114007988 */ /* 0x0101e8000800040b */
[----:B-----5:R0:W-:Y:S04]  /*1ef0*/  STS.U16 [R20+UR11+0x2600], R49 ;  /* 0x0026003114007988 */ /* 0x0201e8000800040b */
[----:B------:R0:W-:Y:S04]  /*1f00*/  STS.U16 [R20+UR11+0x2800], R57 ;  /* 0x0028003914007988 */ /* 0x0001e8000800040b */
[----:B------:R0:W-:Y:S04]  /*1f10*/  STS.U16 [R20+UR11+0x2a00], R59 ;  /* 0x002a003b14007988 */ /* 0x0001e8000800040b */
[----:B------:R0:W-:Y:S04]  /*1f20*/  STS.U16 [R20+UR11+0x2c00], R67 ;  /* 0x002c004314007988 */ /* 0x0001e8000800040b */
[----:B------:R0:W-:Y:S01]  /*1f30*/  STS.U16 [R20+UR11+0x2e00], R69 ;  /* 0x002e004514007988 */ /* 0x0001e2000800040b */
[----:B-1----:R-:W-:Y:S05]  /*1f40*/  @!P1 BRA `(.L_x_9) ;  /* 0x0000000000089947 */ /* 0x002fea0003800000 */
[----:B------:R1:W-:Y:S01]  /*1f50*/  STTM.16dp32bit_t0_t15.x4 tmem[UR21], R4 ;  /* 0x00000004000079ed */ /* 0x0003e20008900015 */
[----:B------:R1:W-:Y:S02]  /*1f60*/  STTM.16dp32bit_t16_t31.x4 tmem[UR21+0x4], R4 ;  /* 0x00000404000079ed */ /* 0x0003e40008920015 */
.L_x_9:
[----:B------:R-:W2:Y:S02]  /*1f70*/  FENCE.VIEW.ASYNC.T ;  /* 0x00000000000073c6 */ /* 0x000ea40000000200 */
[----:B--2---:R-:W-:Y:S06]  /*1f80*/  BAR.SYNC.DEFER_BLOCKING 0x0 ;  /* 0x0000000000007b1d */ /* 0x004fec0000010000 */
[----:B------:R-:W2:Y:S01]  /*1f90*/  MUFU.EX2 R48, R48 ;  /* 0x0000003000307308 */ /* 0x000ea20000000800 */
[----:B01----:R-:W0:Y:S01]  /*1fa0*/  LDTM.16dp32bit_t0_t15.x16 R4, tmem[UR13] ;  /* 0x0000000d000479ee */ /* 0x003e220008a00000 */
[----:B------:R-:W1:Y:S01]  /*1fb0*/  LDTM.16dp32bit_t16_t31.x16 R4, tmem[UR13+0x10] ;  /* 0x0000100d000479ee */ /* 0x000e620008a20000 */
[----:B------:R-:W-:Y:S01]  /*1fc0*/  NOP ;  /* 0x0000000000007918 */ /* 0x000fe20000000000 */
[----:B------:R-:W-:Y:S05]  /*1fd0*/  @!P1 BRA `(.L_x_10) ;  /* 0x0000000000489947 */ /* 0x000fea0003800000 */
[C---:B012---:R-:W-:Y:S01]  /*1fe0*/  FMUL R4, R48.reuse, R4 ;  /* 0x0000000430047220 */ /* 0x047fe20000400000 */
[C---:B------:R-:W-:Y:S01]  /*1ff0*/  FMUL R5, R48.reuse, R5 ;  /* 0x0000000530057220 */ /* 0x040fe20000400000 */
        /* <DEDUP_REMOVED lines=13> */
[----:B------:R-:W-:-:S04]  /*20d0*/  FMUL R19, R48, R19 ;  /* 0x0000001330137220 */ /* 0x000fc80000400000 */
[----:B------:R3:W-:Y:S01]  /*20e0*/  STTM.16dp32bit_t0_t15.x16 tmem[UR13], R4 ;  /* 0x00000004000079ed */ /* 0x0007e20008a0000d */
[----:B------:R3:W-:Y:S02]  /*20f0*/  STTM.16dp32bit_t16_t31.x16 tmem[UR13+0x10], R4 ;  /* 0x00001004000079ed */ /* 0x0007e40008a2000d */
.L_x_10:
[----:B-1----:R-:W1:Y:S02]  /*2100*/  FENCE.VIEW.ASYNC.T ;  /* 0x00000000000073c6 */ /* 0x002e640000000200 */
[----:B-1----:R-:W-:Y:S01]  /*2110*/  BAR.SYNC.DEFER_BLOCKING 0x0 ;  /* 0x0000000000007b1d */ /* 0x002fe20000010000 */
[----:B--2---:R-:W-:Y:S01]  /*2120*/  FADD R47, R48, R47 ;  /* 0x0000002f302f7221 */ /* 0x004fe20000000000 */
[----:B------:R-:W-:Y:S01]  /*2130*/  UIADD3 UR8, UPT, UPT, UR11, 0x5000, URZ ;  /* 0x000050000b087890 */ /* 0x000fe2000fffe0ff */
[----:B------:R-:W-:-:S03]  /*2140*/  FSEL R57, R25, -INF , P1 ;  /* 0xff80000019397808 */ /* 0x000fc60000800000 */
[----:B------:R-:W-:Y:S01]  /*2150*/  FSEL R25, R47, 1, P1 ;  /* 0x3f8000002f197808 */ /* 0x000fe20000800000 */
[----:B------:R1:W-:Y:S06]  /*2160*/  MEMBAR.ALL.CTA ;  /* 0x0000000000007992 */ /* 0x0003ec0000008000 */
[----:B-1----:R-:W1:Y:S02]  /*2170*/  FENCE.VIEW.ASYNC.S ;  /* 0x00000000000073c6 */ /* 0x002e640000000000 */
[----:B-1----:R-:W-:Y:S06]  /*2180*/  BAR.SYNC.DEFER_BLOCKING 0x0 ;  /* 0x0000000000007b1d */ /* 0x002fec0000010000 */
[----:B------:R-:W-:Y:S05]  /*2190*/  @!P2 BRA `(.L_x_11) ;  /* 0x000000000064a947 */ /* 0x000fea0003800000 */
[----:B------:R-:W-:Y:S01]  /*21a0*/  UIADD3 UR4, UPT, UPT, UR11, 0x2000, URZ ;  /* 0x000020000b047890 */ /* 0x000fe2000fffe0ff */
[----:B------:R-:W-:Y:S01]  /*21b0*/  BSSY.RECONVERGENT B0, `(.L_x_12) ;  /* 0x0000016000007945 */ /* 0x000fe20003800200 */
[----:B------:R-:W-:Y:S02]  /*21c0*/  ELECT P1, URZ, PT ;  /* 0x0000000000ff782f */ /* 0x000fe40003820000 */
[----:B------:R-:W-:Y:S01]  /*21d0*/  USHF.R.U32.HI UR4, URZ, 0x4, UR4 ;  /* 0x00000004ff047899 */ /* 0x000fe20008011604 */
[----:B------:R-:W-:Y:S01]  /*21e0*/  UMOV UR16, 0xfffffffe ;  /* 0xfffffffe00107882 */ /* 0x000fe20000000000 */
[----:B------:R-:W-:Y:S02]  /*21f0*/  UMOV UR17, 0x7fffbfdf ;  /* 0x7fffbfdf00117882 */ /* 0x000fe40000000000 */
[----:B------:R-:W-:Y:S01]  /*2200*/  USGXT.U32 UR4, UR4, 0xe ;  /* 0x0000000e0404789a */ /* 0x000fe20008000000 */
[----:B------:R-:W-:Y:S01]  /*2210*/  UMOV UR5, URZ ;  /* 0x000000ff00057c82 */ /* 0x000fe20008000000 */
[----:B------:R-:W-:-:S02]  /*2220*/  UIADD3 UR18, UPT, UPT, UR12, 0x48, URZ ;  /* 0x000000480c127890 */ /* 0x000fc4000fffe0ff */
[----:B------:R-:W-:Y:S01]  /*2230*/  UIADD3.64 UR16, UPT, UPT, UR4, -UR16, URZ ;  /* 0x8000001004107297 */ /* 0x000fe2000fffe0ff */
[----:B------:R-:W-:Y:S01]  /*2240*/  UMOV UR22, 0x0 ;  /* 0x0000000000167882 */ /* 0x000fe20000000000 */
[----:B------:R-:W-:Y:S01]  /*2250*/  UMOV UR23, 0x4100010 ;  /* 0x0410001000177882 */ /* 0x000fe20000000000 */
[----:B------:R-:W-:Y:S01]  /*2260*/  UMOV UR5, 0x80004020 ;  /* 0x8000402000057882 */ /* 0x000fe20000000000 */
[----:B------:R-:W-:Y:S01]  /*2270*/  UMOV UR24, 0x0 ;  /* 0x0000000000187882 */ /* 0x000fe20000000000 */
[----:B------:R-:W-:Y:S01]  /*2280*/  UMOV UR25, 0x4100010 ;  /* 0x0410001000197882 */ /* 0x000fe20000000000 */
[----:B------:R1:W-:Y:S03]  /*2290*/  UTCHMMA tmem[UR20], gdesc[UR4], tmem[UR12], tmem[UR22], idesc[UR23], UPT ;  /* 0x00ff1604140079ea */ /* 0x0003e6000b80000c */
[----:B------:R1:W-:Y:S01]  /*22a0*/  UTCHMMA tmem[UR18], gdesc[UR16], tmem[UR12], tmem[UR24], idesc[UR25], UPT ;  /* 0x00ff1810120079ea */ /* 0x0003e2000b80000c */
[----:B------:R-:W-:Y:S05]  /*22b0*/  @!P1 BRA `(.L_x_13) ;  /* 0x0000000000149947 */ /* 0x000fea0003800000 */
[----:B-1----:R-:W-:Y:S01]  /*22c0*/  UMOV UR4, UR8 ;  /* 0x0000000800047c82 */ /* 0x002fe20008000000 */
[----:B------:R-:W-:Y:S02]  /*22d0*/  UMOV UR5, URZ ;  /* 0x000000ff00057c82 */ /* 0x000fe40008000000 */
[----:B------:R-:W-:Y:S02]  /*22e0*/  UMOV UR4, UR4 ;  /* 0x0000000400047c82 */ /* 0x000fe40008000000 */
[----:B------:R2:W-:Y:S01]  /*22f0*/  UTCBAR [UR4], URZ ;  /* 0x000000ff040073e9 */ /* 0x0005e200080000ff */
[----:B------:R-:W-:Y:S02]  /*2300*/  NOP ;  /* 0x0000000000007918 */ /* 0x000fe40000000000 */
.L_x_13:
[----:B-12---:R-:W-:Y:S05]  /*2310*/  BSYNC.RECONVERGENT B0 ;  /* 0x0000000000007941 */ /* 0x006fea0003800200 */
.L_x_12:
[----:B------:R-:W-:Y:S05]  /*2320*/  BRA `(.L_x_14) ;  /* 0x0000000000087947 */ /* 0x000fea0003800000 */
.L_x_11:
[----:B------:R-:W-:-:S09]  /*2330*/  UISETP.GE.AND UP0, UPT, UR10, URZ, UPT ;  /* 0x000000ff0a00728c */ /* 0x000fd2000bf06270 */
[----:B------:R-:W-:Y:S05]  /*2340*/  BRA.U !UP0, `(.L_x_15) ;  /* 0x0000001108f87547 */ /* 0x000fea000b800000 */
.L_x_14:
[----:B------:R-:W-:Y:S01]  /*2350*/  USHF.R.U32.HI UR26, URZ, 0x4, UR11 ;  /* 0x00000004ff1a7899 */ /* 0x000fe2000801160b */
[----:B0--3--:R-:W-:Y:S01]  /*2360*/  SHF.R.U32.HI R4, RZ, 0x1, R0 ;  /* 0x00000001ff047819 */ /* 0x009fe20000011600 */
[----:B------:R-:W-:Y:S01]  /*2370*/  USHF.R.U32.HI UR28, URZ, 0x4, UR6 ;  /* 0x00000004ff1c7899 */ /* 0x000fe20008011606 */
[----:B------:R-:W-:Y:S01]  /*2380*/  IMAD.MOV.U32 R12, RZ, RZ, RZ ;  /* 0x000000ffff0c7224 */ /* 0x000fe200078e00ff */
[----:B------:R-:W-:Y:S01]  /*2390*/  USGXT.U32 UR26, UR26, 0xe ;  /* 0x0000000e1a1a789a */ /* 0x000fe20008000000 */
[----:B------:R-:W-:Y:S01]  /*23a0*/  LOP3.LUT R5, R4, 0x8, RZ, 0xc0, !PT ;  /* 0x0000000804057812 */ /* 0x000fe200078ec0ff */
[----:B------:R-:W-:Y:S02]  /*23b0*/  USGXT.U32 UR28, UR28, 0xe ;  /* 0x0000000e1c1c789a */ /* 0x000fe40008000000 */
[----:B------:R-:W-:Y:S02]  /*23c0*/  UIADD3 UR4, UPT, UPT, UR11, 0x4000, URZ ;  /* 0x000040000b047890 */ /* 0x000fe4000fffe0ff */
[----:B------:R-:W-:Y:S01]  /*23d0*/  USHF.L.U32 UR24, UR19, 0x5, URZ ;  /* 0x0000000513187899 */ /* 0x000fe200080006ff */
[----:B------:R-:W-:Y:S01]  /*23e0*/  IMAD.IADD R46, R5, 0x1, R46 ;  /* 0x00000001052e7824 */ /* 0x000fe200078e022e */
[----:B------:R-:W-:-:S02]  /*23f0*/  UIADD3 UR18, UP4, UPT, UR26, 0x80, URZ ;  /* 0x000000801a127890 */ /* 0x000fc4000ff9e0ff */
[----:B------:R-:W-:Y:S02]  /*2400*/  UIADD3 UR16, UP0, UPT, UR28, 0x2, URZ ;  /* 0x000000021c107890 */ /* 0x000fe4000ff1e0ff */
[----:B------:R-:W-:Y:S01]  /*2410*/  USHF.R.U32.HI UR4, URZ, 0x4, UR4 ;  /* 0x00000004ff047899 */ /* 0x000fe20008011604 */
[----:B------:R-:W-:Y:S01]  /*2420*/  IMAD.U32 R47, RZ, RZ, UR24 ;  /* 0x00000018ff2f7e24 */ /* 0x000fe2000f8e00ff */
[----:B------:R-:W-:Y:S01]  /*2430*/  USHF.L.U32 UR25, UR9, 0x5, URZ ;  /* 0x0000000509197899 */ /* 0x000fe200080006ff */
[----:B------:R-:W-:Y:S01]  /*2440*/  UMOV UR6, URZ ;  /* 0x000000ff00067c82 */ /* 0x000fe20008000000 */
[----:B------:R-:W-:Y:S01]  /*2450*/  UMOV UR5, URZ ;  /* 0x000000ff00057c82 */ /* 0x000fe20008000000 */
[----:B------:R-:W-:Y:S02]  /*2460*/  UIADD3.X UR19, UPT, UPT, UR6, 0x40004040, URZ, UP4, !UPT ;  /* 0x4000404006137890 */ /* 0x000fe4000a7fe4ff */
[----:B------:R-:W-:Y:S02]  /*2470*/  UIADD3.X UR17, UPT, UPT, UR5, 0x40004040, URZ, UP0, !UPT ;  /* 0x4000404005117890 */ /* 0x000fe400087fe4ff */
[----:B------:R-:W-:-:S02]  /*2480*/  USGXT.U32 UR4, UR4, 0xe ;  /* 0x0000000e0404789a */ /* 0x000fc40008000000 */
[----:B------:R-:W-:Y:S02]  /*2490*/  UIADD3 UR44, UP0, UPT, UR18, 0x80, URZ ;  /* 0x00000080122c7890 */ /* 0x000fe4000ff1e0ff */
[----:B------:R-:W-:Y:S01]  /*24a0*/  UIADD3 UR42, UP4, UPT, UR18, 0x100, URZ ;  /* 0x00000100122a7890 */ /* 0x000fe2000ff9e0ff */
[----:B------:R-:W-:Y:S01]  /*24b0*/  UMOV UR22, 0xfffffffe ;  /* 0xfffffffe00167882 */ /* 0x000fe20000000000 */
[----:B------:R-:W-:Y:S01]  /*24c0*/  UMOV UR23, 0x7fffbfdf ;  /* 0x7fffbfdf00177882 */ /* 0x000fe20000000000 */
[----:B------:R-:W-:Y:S01]  /*24d0*/  UISETP.NE.U32.AND UP3, UPT, UR27, URZ, UPT ;  /* 0x000000ff1b00728c */ /* 0x000fe2000bf65070 */
[----:B------:R-:W0:Y:S02]  /*24e0*/  LDCU UR41, c[0x0][0x3a8] ;  /* 0x00007500ff2977ac */ /* 0x000e240008000800 */
[----:B------:R-:W-:Y:S01]  /*24f0*/  UMOV UR27, 0x1 ;  /* 0x00000001001b7882 */ /* 0x000fe20000000000 */
[----:B------:R-:W-:Y:S02]  /*2500*/  UIADD3.X UR45, UPT, UPT, UR19, URZ, URZ, UP0, !UPT ;  /* 0x000000ff132d7290 */ /* 0x000fe400087fe4ff */
[----:B------:R-:W-:-:S02]  /*2510*/  UIADD3.X UR43, UPT, UPT, UR19, URZ, URZ, UP4, !UPT ;  /* 0x000000ff132b7290 */ /* 0x000fc4000a7fe4ff */
[----:B------:R-:W-:Y:S02]  /*2520*/  UIADD3.64 UR22, UPT, UPT, UR4, -UR22, URZ ;  /* 0x8000001604167297 */ /* 0x000fe4000fffe0ff */
[----:B------:R-:W-:Y:S02]  /*2530*/  UIADD3.64 UR46, UPT, UPT, UR16, 0x2, URZ ;  /* 0x00000002102e7897 */ /* 0x000fe4000fffe0ff */
[----:B------:R-:W-:Y:S01]  /*2540*/  UIADD3.64 UR48, UPT, UPT, UR16, 0x4, URZ ;  /* 0x0000000410307897 */ /* 0x000fe2000fffe0ff */
[----:B------:R-:W-:Y:S01]  /*2550*/  UMOV UR54, 0xffffffe0 ;  /* 0xffffffe000367882 */ /* 0x000fe20000000000 */
[----:B------:R-:W-:Y:S01]  /*2560*/  UMOV UR55, 0xffffffff ;  /* 0xffffffff00377882 */ /* 0x000fe20000000000 */
[----:B------:R-:W-:Y:S01]  /*2570*/  UMOV UR40, UR8 ;  /* 0x0000000800287c82 */ /* 0x000fe20008000000 */
[----:B------:R-:W-:-:S08]  /*2580*/  UMOV UR39, UR25 ;  /* 0x0000001900277c82 */ /* 0x000fd00008000000 */
.L_x_20:
[----:B------:R-:W-:Y:S02]  /*2590*/  IMAD.U32 R5, RZ, RZ, UR39 ;  /* 0x00000027ff057e24 */ /* 0x000fe4000f8e00ff */
[----:B------:R-:W-:Y:S02]  /*25a0*/  IMAD.U32 R17, RZ, RZ, UR39 ;  /* 0x00000027ff117e24 */ /* 0x000fe4000f8e00ff */
[----:B------:R-:W-:-:S04]  /*25b0*/  IMAD.WIDE R4, R5, 0x2, R40 ;  /* 0x0000000205047825 */ /* 0x000fc800078e0228 */
[----:B------:R-:W-:Y:S01]  /*25c0*/  IMAD.U32 R19, RZ, RZ, UR39 ;  /* 0x00000027ff137e24 */ /* 0x000fe2000f8e00ff */
[----:B------:R1:W2:Y:S01]  /*25d0*/  LDG.E.U16 R13, desc[UR32][R4.64] ;  /* 0x00000020040d7981 */ /* 0x0002a2000c1e1500 */
[----:B------:R-:W-:Y:S02]  /*25e0*/  IMAD.U32 R15, RZ, RZ, UR39 ;  /* 0x00000027ff0f7e24 */ /* 0x000fe4000f8e00ff */
[----:B------:R-:W-:Y:S02]  /*25f0*/  IMAD.U32 R9, RZ, RZ, UR39 ;  /* 0x00000027ff097e24 */ /* 0x000fe4000f8e00ff */
[----:B------:R-:W-:Y:S02]  /*2600*/  IMAD.U32 R11, RZ, RZ, UR39 ;  /* 0x00000027ff0b7e24 */ /* 0x000fe4000f8e00ff */
[----:B------:R-:W-:Y:S02]  /*2610*/  IMAD.U32 R7, RZ, RZ, UR39 ;  /* 0x00000027ff077e24 */ /* 0x000fe4000f8e00ff */
[----:B------:R-:W-:-:S02]  /*2620*/  IMAD.U32 R59, RZ, RZ, UR39 ;  /* 0x00000027ff3b7e24 */ /* 0x000fc4000f8e00ff */
[----:B------:R-:W-:-:S04]  /*2630*/  IMAD.WIDE R16, R17, 0x2, R36 ;  /* 0x0000000211107825 */ /* 0x000fc800078e0224 */
[----:B------:R-:W-:Y:S02]  /*2640*/  IMAD.WIDE R18, R19, 0x2, R32 ;  /* 0x0000000213127825 */ /* 0x000fe400078e0220 */
[----:B------:R-:W3:Y:S02]  /*2650*/  LDG.E.U16 R17, desc[UR32][R16.64] ;  /* 0x0000002010117981 */ /* 0x000ee4000c1e1500 */
[----:B------:R-:W-:Y:S02]  /*2660*/  IMAD.WIDE R14, R15, 0x2, R28 ;  /* 0x000000020f0e7825 */ /* 0x000fe400078e021c */
[----:B------:R-:W4:Y:S02]  /*2670*/  LDG.E.U16 R19, desc[UR32][R18.64] ;  /* 0x0000002012137981 */ /* 0x000f24000c1e1500 */
[----:B------:R-:W-:Y:S02]  /*2680*/  IMAD.WIDE R8, R9, 0x2, R38 ;  /* 0x0000000209087825 */ /* 0x000fe400078e0226 */
[----:B------:R-:W5:Y:S02]  /*2690*/  LDG.E.U16 R15, desc[UR32][R14.64] ;  /* 0x000000200e0f7981 */ /* 0x000f64000c1e1500 */
[----:B------:R-:W-:-:S02]  /*26a0*/  IMAD.WIDE R10, R11, 0x2, R34 ;  /* 0x000000020b0a7825 */ /* 0x000fc400078e0222 */
[----:B------:R-:W5:Y:S02]  /*26b0*/  LDG.E.U16 R8, desc[UR32][R8.64] ;  /* 0x0000002008087981 */ /* 0x000f64000c1e1500 */
[----:B------:R-:W-:Y:S02]  /*26c0*/  IMAD.WIDE R6, R7, 0x2, R30 ;  /* 0x0000000207067825 */ /* 0x000fe400078e021e */
[----:B------:R-:W5:Y:S02]  /*26d0*/  LDG.E.U16 R10, desc[UR32][R10.64] ;  /* 0x000000200a0a7981 */ /* 0x000f64000c1e1500 */
[----:B-1----:R-:W-:Y:S02]  /*26e0*/  IMAD.WIDE R4, R59, 0x2, R26 ;  /* 0x000000023b047825 */ /* 0x002fe400078e021a */
[----:B------:R-:W5:Y:S04]  /*26f0*/  LDG.E.U16 R6, desc[UR32][R6.64] ;  /* 0x0000002006067981 */ /* 0x000f68000c1e1500 */
[----:B------:R-:W5:Y:S01]  /*2700*/  LDG.E.U16 R4, desc[UR32][R4.64] ;  /* 0x0000002004047981 */ /* 0x000f62000c1e1500 */
[----:B------:R-:W-:Y:S01]  /*2710*/  LOP3.LUT P1, RZ, R0, 0xff, RZ, 0xc0, !PT ;  /* 0x000000ff00ff7812 */ /* 0x000fe2000782c0ff */
[----:B------:R-:W-:-:S02]  /*2720*/  UMOV UR8, 0x1 ;  /* 0x0000000100087882 */ /* 0x000fc40000000000 */
[----:B------:R-:W-:-:S04]  /*2730*/  @!UP2 UIADD3 UR8, UPT, UPT, -UR8, 0x100000, URZ ;  /* 0x001000000808a890 */ /* 0x000fc8000fffe1ff */
[----:B------:R-:W-:Y:S02]  /*2740*/  @!UP2 USHF.L.U32 UR9, UR8, 0xb, URZ ;  /* 0x0000000b0809a899 */ /* 0x000fe400080006ff */
[----:B------:R-:W-:-:S04]  /*2750*/  @!UP2 USHF.L.U32 UR8, UR8, 0x1, URZ ;  /* 0x000000010808a899 */ /* 0x000fc800080006ff */
[----:B------:R-:W-:Y:S01]  /*2760*/  VOTEU.ALL UP0, P1 ;  /* 0x0000000000ff7886 */ /* 0x000fe20000800000 */
        /* <DEDUP_REMOVED lines=8> */
[----:B------:R2:W-:Y:S06]  /*27f0*/  MEMBAR.ALL.CTA ;  /* 0x0000000000007992 */ /* 0x0005ec0000008000 */
[----:B--2---:R-:W-:Y:S04]  /*2800*/  FENCE.VIEW.ASYNC.S ;  /* 0x00000000000073c6 */ /* 0x004fe80000000000 */
[----:B------:R-:W2:Y:S02]  /*2810*/  FENCE.VIEW.ASYNC.S ;  /* 0x00000000000073c6 */ /* 0x000ea40000000000 */
[----:B--2---:R1:W2:Y:S02]  /*2820*/  @!UP0 SYNCS.EXCH.64 URZ, [UR11+0x5010], UR8 ;  /* 0x005010080bff85b2 */ /* 0x0042a40008000100 */
[----:B--2---:R-:W-:Y:S06]  /*2830*/  BAR.SYNC.DEFER_BLOCKING 0x0 ;  /* 0x0000000000007b1d */ /* 0x004fec0000010000 */
[----:B-1----:R-:W-:Y:S05]  /*2840*/  BRA.U UP3, `(.L_x_16) ;  /* 0x0000000103507547 */ /* 0x002fea000b800000 */
[----:B------:R-:W-:Y:S01]  /*2850*/  UIADD3 UR8, UPT, UPT, UR11, 0x5010, URZ ;  /* 0x000050100b087890 */ /* 0x000fe2000fffe0ff */
[----:B------:R-:W-:Y:S01]  /*2860*/  UMOV UR30, UR26 ;  /* 0x0000001a001e7c82 */ /* 0x000fe20008000000 */
[----:B------:R-:W-:Y:S01]  /*2870*/  UMOV UR31, 0x40004040 ;  /* 0x40004040001f7882 */ /* 0x000fe20000000000 */
[----:B------:R-:W-:Y:S01]  /*2880*/  UMOV UR29, 0x40004040 ;  /* 0x40004040001d7882 */ /* 0x000fe20000000000 */
[----:B------:R-:W-:Y:S01]  /*2890*/  UMOV UR34, 0x0 ;  /* 0x0000000000227882 */ /* 0x000fe20000000000 */
[----:B------:R-:W-:Y:S01]  /*28a0*/  UMOV UR35, 0x4088010 ;  /* 0x0408801000237882 */ /* 0x000fe20000000000 */
[----:B------:R-:W-:Y:S01]  /*28b0*/  UMOV UR36, 0x0 ;  /* 0x0000000000247882 */ /* 0x000fe20000000000 */
[----:B------:R-:W-:Y:S01]  /*28c0*/  UMOV UR37, 0x4088010 ;  /* 0x0408801000257882 */ /* 0x000fe20000000000 */
[----:B------:R-:W-:Y:S01]  /*28d0*/  UMOV UR50, 0x0 ;  /* 0x0000000000327882 */ /* 0x000fe20000000000 */
[----:B------:R-:W-:Y:S01]  /*28e0*/  UMOV UR51, 0x4088010 ;  /* 0x0408801000337882 */ /* 0x000fe20000000000 */
[----:B------:R1:W-:Y:S01]  /*28f0*/  UTCHMMA gdesc[UR30], gdesc[UR28], tmem[UR14], tmem[UR34], idesc[UR35], !UPT ;  /* 0x00ff221c1e0075ea */ /* 0x0003e2000f80000e */
[----:B------:R-:W-:Y:S01]  /*2900*/  UMOV UR9, URZ ;  /* 0x000000ff00097c82 */ /* 0x000fe20008000000 */
        /* <DEDUP_REMOVED lines=8> */
.L_x_16:
[----:B------:R-:W2:Y:S01]  /*2990*/  SYNCS.PHASECHK.TRANS64.TRYWAIT P1, [UR11+0x5010], RZ ;  /* 0x005010ffff0075a7 */ /* 0x000ea2000802110b */
[----:B------:R-:W-:-:S04]  /*29a0*/  IADD3 R18, P2, PT, R46, UR54, RZ ;  /* 0x000000362e127c10 */ /* 0x000fc8000ff5e0ff */
[C---:B------:R-:W-:Y:S01]  /*29b0*/  IADD3 R4, P3, PT, R18.reuse, 0x40, RZ ;  /* 0x0000004012047810 */ /* 0x040fe20007f7e0ff */
[----:B------:R-:W-:Y:S01]  /*29c0*/  IMAD.X R14, RZ, RZ, UR55, P2 ;  /* 0x00000037ff0e7e24 */ /* 0x000fe200090e06ff */
[----:B------:R-:W-:-:S03]  /*29d0*/  IADD3 R6, P2, PT, R18, 0x42, RZ ;  /* 0x0000004212067810 */ /* 0x000fc60007f5e0ff */
[--C-:B------:R-:W-:Y:S01]  /*29e0*/  IMAD.X R5, RZ, RZ, R14.reuse, P3 ;  /* 0x000000ffff057224 */ /* 0x100fe200018e060e */
[C---:B------:R-:W-:Y:S01]  /*29f0*/  IADD3 R8, P3, PT, R18.reuse, 0x43, RZ ;  /* 0x0000004312087810 */ /* 0x040fe20007f7e0ff */
[----:B------:R-:W-:Y:S01]  /*2a00*/  IMAD.X R19, RZ, RZ, R14, P2 ;  /* 0x000000ffff137224 */ /* 0x000fe200010e060e */
[----:B------:R-:W-:-:S03]  /*2a10*/  IADD3 R58, P2, PT, R18, 0x44, RZ ;  /* 0x00000044123a7810 */ /* 0x000fc60007f5e0ff */
[--C-:B------:R-:W-:Y:S01]  /*2a20*/  IMAD.X R59, RZ, RZ, R14.reuse, P3 ;  /* 0x000000ffff3b7224 */ /* 0x100fe200018e060e */
[C---:B------:R-:W-:Y:S01]  /*2a30*/  IADD3 R56, P3, PT, R18.reuse, 0x45, RZ ;  /* 0x0000004512387810 */ /* 0x040fe20007f7e0ff */
[----:B------:R-:W-:Y:S01]  /*2a40*/  IMAD.X R66, RZ, RZ, R14, P2 ;  /* 0x000000ffff427224 */ /* 0x000fe200010e060e */
[----:B------:R-:W-:-:S03]  /*2a50*/  IADD3 R16, P2, PT, R18, 0x46, RZ ;  /* 0x0000004612107810 */ /* 0x000fc60007f5e0ff */
[--C-:B------:R-:W-:Y:S01]  /*2a60*/  IMAD.X R15, RZ, RZ, R14.reuse, P3 ;  /* 0x000000ffff0f7224 */ /* 0x100fe200018e060e */
[----:B------:R-:W-:Y:S01]  /*2a70*/  IADD3 R18, P3, PT, R18, 0x47, RZ ;  /* 0x0000004712127810 */ /* 0x000fe20007f7e0ff */
[----:B------:R-:W-:Y:S01]  /*2a80*/  IMAD.X R17, RZ, RZ, R14, P2 ;  /* 0x000000ffff117224 */ /* 0x000fe200010e060e */
[----:B------:R-:W-:-:S03]  /*2a90*/  ISETP.GT.U32.AND P2, PT, R4, R21, PT ;  /* 0x000000150400720c */ /* 0x000fc60003f44070 */
[----:B------:R-:W-:Y:S01]  /*2aa0*/  IMAD.X R14, RZ, RZ, R14, P3 ;  /* 0x000000ffff0e7224 */ /* 0x000fe200018e060e */
[----:B------:R-:W-:Y:S01]  /*2ab0*/  ISETP.GE.U32.AND P3, PT, R4, R21, PT ;  /* 0x000000150400720c */ /* 0x000fe20003f66070 */
[----:B--2---:R-:W-:-:S12]  /*2ac0*/  @!P1 BRA `(.L_x_17) ;  /* 0x0000001c00749947 */ /* 0x004fd80003800000 */
.L_x_25:
[----:B------:R-:W-:Y:S01]  /*2ad0*/  BAR.SYNC.DEFER_BLOCKING 0x0 ;  /* 0x0000000000007b1d */ /* 0x000fe20000010000 */
[-C--:B------:R-:W-:Y:S01]  /*2ae0*/  ISETP.GT.U32.AND P1, PT, R6, R21.reuse, PT ;  /* 0x000000150600720c */ /* 0x080fe20003f24070 */
[----:B------:R-:W-:Y:S01]  /*2af0*/  IMAD.U32 R12, R12, -0x80000000, RZ ;  /* 0x800000000c0c7824 */ /* 0x000fe200078e00ff */
[C---:B------:R-:W-:Y:S02]  /*2b00*/  ISETP.GT.U32.AND.EX P2, PT, R5.reuse, RZ, PT, P2 ;  /* 0x000000ff0500720c */ /* 0x040fe40003f44120 */
[----:B------:R-:W-:Y:S02]  /*2b10*/  ISETP.GE.U32.AND.EX P3, PT, R5, RZ, PT, P3 ;  /* 0x000000ff0500720c */ /* 0x000fe40003f66130 */
[----:B------:R-:W-:Y:S02]  /*2b20*/  ISETP.GT.U32.AND P4, PT, R8, R21, PT ;  /* 0x000000150800720c */ /* 0x000fe40003f84070 */
[----:B------:R-:W-:Y:S01]  /*2b30*/  LDTM.16dp32bit_t0_t15.x8 R4, tmem[UR15] ;  /* 0x0000000f000479ee */ /* 0x000fe20008980000 */
[----:B------:R-:W2:Y:S01]  /*2b40*/  LDTM.16dp32bit_t16_t31.x8 R4, tmem[UR15+0x8] ;  /* 0x0000080f000479ee */ /* 0x000ea200089a0000 */
[----:B------:R-:W-:-:S02]  /*2b50*/  ISETP.GT.U32.AND.EX P1, PT, R19, RZ, PT, P1 ;  /* 0x000000ff1300720c */ /* 0x000fc40003f24110 */
[----:B------:R-:W-:Y:S01]  /*2b60*/  ISETP.GT.U32.AND.EX P4, PT, R59, RZ, PT, P4 ;  /* 0x000000ff3b00720c */ /* 0x000fe20003f84140 */
[----:B0-2---:R-:W-:Y:S01]  /*2b70*/  FMUL R4, R4, UR41 ;  /* 0x0000002904047c20 */ /* 0x005fe20008400000 */
[----:B------:R-:W-:Y:S01]  /*2b80*/  FMUL R7, R7, UR41 ;  /* 0x0000002907077c20 */ /* 0x000fe20008400000 */
[----:B------:R-:W-:-:S03]  /*2b90*/  FMUL R11, R11, UR41 ;  /* 0x000000290b0b7c20 */ /* 0x000fc60008400000 */
[----:B------:R-:W-:Y:S01]  /*2ba0*/  FSEL R13, R4, -INF , !P2 ;  /* 0xff800000040d7808 */ /* 0x000fe20005000000 */
[----:B------:R-:W-:Y:S01]  /*2bb0*/  FMUL R4, R5, UR41 ;  /* 0x0000002905047c20 */ /* 0x000fe20008400000 */
[----:B------:R-:W-:Y:S01]  /*2bc0*/  FMUL R5, R6, UR41 ;  /* 0x0000002906057c20 */ /* 0x000fe20008400000 */
[----:B------:R-:W-:Y:S01]  /*2bd0*/  ISETP.GT.U32.AND P2, PT, R58, R21, PT ;  /* 0x000000153a00720c */ /* 0x000fe20003f44070 */
[----:B------:R-:W-:Y:S01]  /*2be0*/  FMUL R6, R8, UR41 ;  /* 0x0000002908067c20 */ /* 0x000fe20008400000 */
[----:B------:R-:W-:Y:S01]  /*2bf0*/  FMUL R8, R9, UR41 ;  /* 0x0000002909087c20 */ /* 0x000fe20008400000 */
[----:B------:R-:W-:Y:S01]  /*2c00*/  FSEL R4, R4, -INF , !P3 ;  /* 0xff80000004047808 */ /* 0x000fe20005800000 */
[----:B------:R-:W-:Y:S01]  /*2c10*/  FMUL R9, R10, UR41 ;  /* 0x000000290a097c20 */ /* 0x000fe20008400000 */
[----:B------:R-:W-:Y:S02]  /*2c20*/  ISETP.GT.U32.AND.EX P2, PT, R66, RZ, PT, P2 ;  /* 0x000000ff4200720c */ /* 0x000fe40003f44120 */
[----:B------:R-:W-:-:S02]  /*2c30*/  FSEL R5, R5, -INF , !P1 ;  /* 0xff80000005057808 */ /* 0x000fc40004800000 */
[-C--:B------:R-:W-:Y:S02]  /*2c40*/  ISETP.GT.U32.AND P1, PT, R56, R21.reuse, PT ;  /* 0x000000153800720c */ /* 0x080fe40003f24070 */
[-C--:B------:R-:W-:Y:S02]  /*2c50*/  ISETP.GT.U32.AND P3, PT, R16, R21.reuse, PT ;  /* 0x000000151000720c */ /* 0x080fe40003f64070 */
[----:B------:R-:W-:Y:S02]  /*2c60*/  FSEL R6, R6, -INF , !P2 ;  /* 0xff80000006067808 */ /* 0x000fe40005000000 */
[----:B------:R-:W-:Y:S02]  /*2c70*/  FSEL R7, R7, -INF , !P4 ;  /* 0xff80000007077808 */ /* 0x000fe40006000000 */
[----:B------:R-:W-:Y:S02]  /*2c80*/  ISETP.GT.U32.AND P2, PT, R18, R21, PT ;  /* 0x000000151200720c */ /* 0x000fe40003f44070 */
[----:B------:R-:W-:-:S02]  /*2c90*/  ISETP.GT.U32.AND.EX P1, PT, R15, RZ, PT, P1 ;  /* 0x000000ff0f00720c */ /* 0x000fc40003f24110 */
[----:B------:R-:W-:Y:S02]  /*2ca0*/  ISETP.GT.U32.AND.EX P3, PT, R17, RZ, PT, P3 ;  /* 0x000000ff1100720c */ /* 0x000fe40003f64130 */
[----:B------:R-:W-:Y:S02]  /*2cb0*/  FMNMX3 R10, R13, R4, R5, !PT ;  /* 0x000000040d0a7276 */ /* 0x000fe40007800005 */
[----:B------:R-:W-:Y:S02]  /*2cc0*/  ISETP.GT.U32.AND.EX P2, PT, R14, RZ, PT, P2 ;  /* 0x000000ff0e00720c */ /* 0x000fe40003f44120 */
[----:B------:R-:W-:Y:S02]  /*2cd0*/  FSEL R8, R8, -INF , !P1 ;  /* 0xff80000008087808 */ /* 0x000fe40004800000 */
[----:B------:R-:W-:Y:S02]  /*2ce0*/  FSEL R9, R9, -INF , !P3 ;  /* 0xff80000009097808 */ /* 0x000fe40005800000 */
[----:B------:R-:W-:-:S02]  /*2cf0*/  FMNMX3 R10, R10, R7, R6, !PT ;  /* 0x000000070a0a7276 */ /* 0x000fc40007800006 */
[----:B------:R-:W-:Y:S02]  /*2d00*/  FSEL R11, R11, -INF , !P2 ;  /* 0xff8000000b0b7808 */ /* 0x000fe40005000000 */
[----:B------:R-:W-:Y:S02]  /*2d10*/  FMNMX3 R10, R10, R8, R9, !PT ;  /* 0x000000080a0a7276 */ /* 0x000fe40007800009 */
[----:B------:R-:W-:Y:S02]  /*2d20*/  LOP3.LUT P4, RZ, R0, 0xff, RZ, 0xc0, !PT ;  /* 0x000000ff00ff7812 */ /* 0x000fe4000788c0ff */
[----:B------:R-:W-:-:S05]  /*2d30*/  FMNMX R10, R11, R10, !PT ;  /* 0x0000000a0b0a7209 */ /* 0x000fca0007800000 */
[----:B------:R-:W0:Y:S06]  /*2d40*/  SHFL.BFLY PT, R15, R10, 0x10, 0x1f ;  /* 0x0e001f000a0f7f89 */ /* 0x000e2c00000e0000 */
[----:B------:R-:W2:Y:S01]  /*2d50*/  @!P4 SYNCS.CCTL.IV [UR11+0x5010] ;  /* 0x00501000ff00c9b1 */ /* 0x000ea2000800000b */
[----:B------:R-:W-:Y:S01]  /*2d60*/  NOP ;  /* 0x0000000000007918 */ /* 0x000fe20000000000 */
[----:B0-----:R-:W-:-:S05]  /*2d70*/  FMNMX R14, R10, R15, !PT ;  /* 0x0000000f0a0e7209 */ /* 0x001fca0007800000 */
[----:B--2---:R-:W-:Y:S01]  /*2d80*/  @!P5 STS [R23+UR11+0x3000], R14 ;  /* 0x0030000e1700d988 */ /* 0x004fe2000800080b */
[----:B------:R-:W-:Y:S06]  /*2d90*/  BAR.SYNC.DEFER_BLOCKING 0x0 ;  /* 0x0000000000007b1d */ /* 0x000fec0000010000 */
[----:B------:R-:W0:Y:S04]  /*2da0*/  @!P6 LDS R48, [R22+0x3000] ;  /* 0x003000001630e984 */ /* 0x000e280000000800 */
[----:B0-----:R-:W0:Y:S02]  /*2db0*/  SHFL.BFLY PT, R15, R48, 0x1, 0x1f ;  /* 0x0c201f00300f7f89 */ /* 0x001e2400000e0000 */
[----:B0-----:R-:W-:-:S05]  /*2dc0*/  FMNMX R15, R48, R15, !PT ;  /* 0x0000000f300f7209 */ /* 0x001fca0007800000 */
[----:B------:R-:W-:Y:S01]  /*2dd0*/  @P0 STS [R22+0x3000], R15 ;  /* 0x0030000f16000388 */ /* 0x000fe20000000800 */
[----:B------:R-:W-:Y:S06]  /*2de0*/  BAR.SYNC.DEFER_BLOCKING 0x0 ;  /* 0x0000000000007b1d */ /* 0x000fec0000010000 */
[----:B------:R-:W0:Y:S02]  /*2df0*/  LDS R56, [R24+UR11+0x3000] ;  /* 0x0030000b18387984 */ /* 0x000e240008000800 */
[----:B0-----:R-:W-:-:S05]  /*2e00*/  FMNMX R56, R56, R57, !PT ;  /* 0x0000003938387209 */ /* 0x001fca0007800000 */
[--C-:B------:R-:W-:Y:S01]  /*2e10*/  FADD R13, R13, -R56.reuse ;  /* 0x800000380d0d7221 */ /* 0x100fe20000000000 */
[--C-:B------:R-:W-:Y:S01]  /*2e20*/  FADD R4, R4, -R56.reuse ;  /* 0x8000003804047221 */ /* 0x100fe20000000000 */
[--C-:B------:R-:W-:Y:S01]  /*2e30*/  FADD R5, R5, -R56.reuse ;  /* 0x8000003805057221 */ /* 0x100fe20000000000 */
[--C-:B------:R-:W-:Y:S01]  /*2e40*/  FADD R7, R7, -R56.reuse ;  /* 0x8000003807077221 */ /* 0x100fe20000000000 */
[----:B------:R-:W-:Y:S01]  /*2e50*/  FMUL R13, R13, 1.4426950216293334961 ;  /* 0x3fb8aa3b0d0d7820 */ /* 0x000fe20000400000 */
[----:B------:R-:W-:Y:S01]  /*2e60*/  FMUL R4, R4, 1.4426950216293334961 ;  /* 0x3fb8aa3b04047820 */ /* 0x000fe20000400000 */
[----:B------:R-:W-:Y:S01]  /*2e70*/  FMUL R5, R5, 1.4426950216293334961 ;  /* 0x3fb8aa3b05057820 */ /* 0x000fe20000400000 */
[----:B------:R-:W-:Y:S01]  /*2e80*/  FMUL R7, R7, 1.4426950216293334961 ;  /* 0x3fb8aa3b07077820 */ /* 0x000fe20000400000 */
[----:B------:R-:W-:Y:S01]  /*2e90*/  MUFU.EX2 R59, R13 ;  /* 0x0000000d003b7308 */ /* 0x000fe20000000800 */
[--C-:B------:R-:W-:Y:S01]  /*2ea0*/  FADD R6, R6, -R56.reuse ;  /* 0x8000003806067221 */ /* 0x100fe20000000000 */
[--C-:B------:R-:W-:Y:S01]  /*2eb0*/  FADD R8, R8, -R56.reuse ;  /* 0x8000003808087221 */ /* 0x100fe20000000000 */
[--C-:B------:R-:W-:Y:S01]  /*2ec0*/  FADD R9, R9, -R56.reuse ;  /* 0x8000003809097221 */ /* 0x100fe20000000000 */
[----:B------:R-:W-:Y:S01]  /*2ed0*/  FADD R11, R11, -R56 ;  /* 0x800000380b0b7221 */ /* 0x000fe20000000000 */
[----:B------:R-:W-:Y:S01]  /*2ee0*/  FMUL R6, R6, 1.4426950216293334961 ;  /* 0x3fb8aa3b06067820 */ /* 0x000fe20000400000 */
[----:B------:R-:W-:Y:S01]  /*2ef0*/  FMUL R8, R8, 1.4426950216293334961 ;  /* 0x3fb8aa3b08087820 */ /* 0x000fe20000400000 */
[----:B------:R-:W-:Y:S01]  /*2f00*/  FMUL R9, R9, 1.4426950216293334961 ;  /* 0x3fb8aa3b09097820 */ /* 0x000fe20000400000 */
[----:B------:R-:W0:Y:S01]  /*2f10*/  MUFU.EX2 R68, R4 ;  /* 0x0000000400447308 */ /* 0x000e220000000800 */
[----:B------:R-:W-:-:S07]  /*2f20*/  FMUL R11, R11, 1.4426950216293334961 ;  /* 0x3fb8aa3b0b0b7820 */ /* 0x000fce0000400000 */
[----:B------:R0:W2:Y:S08]  /*2f30*/  MUFU.EX2 R66, R5 ;  /* 0x0000000500427308 */ /* 0x0000b00000000800 */
[----:B------:R-:W3:Y:S01]  /*2f40*/  MUFU.EX2 R69, R7 ;  /* 0x0000000700457308 */ /* 0x000ee20000000800 */
[----:B0-----:R-:W-:-:S07]  /*2f50*/  FADD R5, R59, R68 ;  /* 0x000000443b057221 */ /* 0x001fce0000000000 */
[----:B------:R-:W0:Y:S01]  /*2f60*/  MUFU.EX2 R67, R6 ;  /* 0x0000000600437308 */ /* 0x000e220000000800 */
[----:B--2---:R-:W-:-:S07]  /*2f70*/  FADD R4, R66, R5 ;  /* 0x0000000542047221 */ /* 0x004fce0000000000 */
[----:B------:R-:W2:Y:S01]  /*2f80*/  MUFU.EX2 R72, R8 ;  /* 0x0000000800487308 */ /* 0x000ea20000000800 */
[----:B---3--:R-:W-:-:S07]  /*2f90*/  FADD R4, R69, R4 ;  /* 0x0000000445047221 */ /* 0x008fce0000000000 */
[----:B------:R-:W3:Y:S01]  /*2fa0*/  MUFU.EX2 R70, R9 ;  /* 0x0000000900467308 */ /* 0x000ee20000000800 */
[----:B0-----:R-:W-:-:S07]  /*2fb0*/  FADD R5, R67, R4 ;  /* 0x0000000443057221 */ /* 0x001fce0000000000 */
[----:B------:R-:W0:Y:S01]  /*2fc0*/  MUFU.EX2 R71, R11 ;  /* 0x0000000b00477308 */ /* 0x000e220000000800 */
[----:B--2---:R-:W-:-:S04]  /*2fd0*/  FADD R5, R72, R5 ;  /* 0x0000000548057221 */ /* 0x004fc80000000000 */
[----:B---3--:R-:W-:-:S04]  /*2fe0*/  FADD R4, R70, R5 ;  /* 0x0000000546047221 */ /* 0x008fc80000000000 */
[----:B0-----:R-:W-:-:S05]  /*2ff0*/  FADD R4, R71, R4 ;  /* 0x0000000447047221 */ /* 0x001fca0000000000 */
[----:B------:R-:W0:Y:S02]  /*3000*/  SHFL.BFLY PT, R5, R4, 0x10, 0x1f ;  /* 0x0e001f0004057f89 */ /* 0x000e2400000e0000 */
[----:B0-----:R-:W-:Y:S01]  /*3010*/  FADD R8, R4, R5 ;  /* 0x0000000504087221 */ /* 0x001fe20000000000 */
[----:B------:R-:W-:Y:S01]  /*3020*/  BAR.SYNC.DEFER_BLOCKING 0x0 ;  /* 0x0000000000007b1d */ /* 0x000fe20000010000 */
[----:B------:R-:W-:-:S05]  /*3030*/  IMAD.WIDE R4, R47, 0x2, R64 ;  /* 0x000000022f047825 */ /* 0x000fca00078e0240 */
[----:B------:R-:W-:Y:S02]  /*3040*/  @!P5 STS [R23+UR11+0x3000], R8 ;  /* 0x003000081700d988 */ /* 0x000fe4000800080b */
[----:B------:R-:W-:Y:S06]  /*3050*/  BAR.SYNC.DEFER_BLOCKING 0x0 ;  /* 0x0000000000007b1d */ /* 0x000fec0000010000 */
[----:B------:R-:W0:Y:S04]  /*3060*/  @!P6 LDS R49, [R22+0x3000] ;  /* 0x003000001631e984 */ /* 0x000e280000000800 */
[----:B0-----:R-:W0:Y:S02]  /*3070*/  SHFL.BFLY PT, R6, R49, 0x1, 0x1f ;  /* 0x0c201f0031067f89 */ /* 0x001e2400000e0000 */
[----:B0-----:R-:W-:Y:S01]  /*3080*/  FADD R9, R49, R6 ;  /* 0x0000000631097221 */ /* 0x001fe20000000000 */
[----:B------:R-:W-:-:S04]  /*3090*/  IMAD.WIDE R6, R47, 0x2, R62 ;  /* 0x000000022f067825 */ /* 0x000fc800078e023e */
[----:B------:R0:W-:Y:S01]  /*30a0*/  @P0 STS [R22+0x3000], R9 ;  /* 0x0030000916000388 */ /* 0x0001e20000000800 */
[----:B------:R-:W-:Y:S06]  /*30b0*/  BAR.SYNC.DEFER_BLOCKING 0x0 ;  /* 0x0000000000007b1d */ /* 0x000fec0000010000 */
[----:B------:R0:W2:Y:S01]  /*30c0*/  LDS R58, [R24+UR11+0x3000] ;  /* 0x0030000b183a7984 */ /* 0x0000a20008000800 */
[----:B------:R-:W3:Y:S02]  /*30d0*/  SYNCS.PHASECHK.TRANS64.TRYWAIT P1, [UR40], R12 ;  /* 0x0000000cff0075a7 */ /* 0x000ee40008021128 */
[----:B0-23--:R-:W-:Y:S05]  /*30e0*/  @!P1 BRA `(.L_x_18) ;  /* 0x0000001400f89947 */ /* 0x00dfea0003800000 */
.L_x_26:
[C---:B------:R-:W-:Y:S01]  /*30f0*/  IMAD.WIDE R14, R47.reuse, 0x2, R50 ;  /* 0x000000022f0e7825 */ /* 0x040fe200078e0232 */
[----:B------:R0:W2:Y:S03]  /*3100*/  LDG.E.U16 R73, desc[UR32][R4.64] ;  /* 0x0000002004497981 */ /* 0x0000a6000c1e1500 */
[C---:B------:R-:W-:Y:S01]  /*3110*/  IMAD.WIDE R16, R47.reuse, 0x2, R44 ;  /* 0x000000022f107825 */ /* 0x040fe200078e022c */
[----:B------:R-:W3:Y:S03]  /*3120*/  LDG.E.U16 R75, desc[UR32][R6.64] ;  /* 0x00000020064b7981 */ /* 0x000ee6000c1e1500 */
[C---:B------:R-:W-:Y:S01]  /*3130*/  IMAD.WIDE R18, R47.reuse, 0x2, R42 ;  /* 0x000000022f127825 */ /* 0x040fe200078e022a */
[----:B------:R-:W4:Y:S03]  /*3140*/  LDG.E.U16 R15, desc[UR32][R14.64] ;  /* 0x000000200e0f7981 */ /* 0x000f26000c1e1500 */
[C---:B------:R-:W-:Y:S01]  /*3150*/  IMAD.WIDE R8, R47.reuse, 0x2, R60 ;  /* 0x000000022f087825 */ /* 0x040fe200078e023c */
[----:B------:R-:W5:Y:S03]  /*3160*/  LDG.E.U16 R17, desc[UR32][R16.64] ;  /* 0x0000002010117981 */ /* 0x000f66000c1e1500 */
[C---:B------:R-:W-:Y:S01]  /*3170*/  IMAD.WIDE R10, R47.reuse, 0x2, R54 ;  /* 0x000000022f0a7825 */ /* 0x040fe200078e0236 */
[----:B------:R1:W5:Y:S03]  /*3180*/  LDG.E.U16 R77, desc[UR32][R8.64] ;  /* 0x00000020084d7981 */ /* 0x000366000c1e1500 */
[----:B------:R-:W-:Y:S01]  /*3190*/  IMAD.WIDE R12, R47, 0x2, R52 ;  /* 0x000000022f0c7825 */ /* 0x000fe200078e0234 */
[----:B------:R-:W5:Y:S04]  /*31a0*/  LDG.E.U16 R74, desc[UR32][R10.64] ;  /* 0x000000200a4a7981 */ /* 0x000f68000c1e1500 */
[----:B------:R-:W5:Y:S04]  /*31b0*/  LDG.E.U16 R76, desc[UR32][R12.64] ;  /* 0x000000200c4c7981 */ /* 0x000f68000c1e1500 */
[----:B------:R-:W5:Y:S01]  /*31c0*/  LDG.E.U16 R19, desc[UR32][R18.64] ;  /* 0x0000002012137981 */ /* 0x000f62000c1e1500 */
[----:B0-----:R-:W-:Y:S01]  /*31d0*/  F2FP.F16.F32.PACK_AB R4, R68, R59 ;  /* 0x0000003b4404723e */ /* 0x001fe200000000ff */
[----:B-1----:R-:W-:Y:S01]  /*31e0*/  FADD R8, -R56, R57 ;  /* 0x0000003938087221 */ /* 0x002fe20000000100 */
[----:B------:R-:W-:-:S02]  /*31f0*/  F2FP.F16.F32.PACK_AB R5, R69, R66 ;  /* 0x000000424505723e */ /* 0x000fc400000000ff */
[----:B------:R-:W-:Y:S02]  /*3200*/  F2FP.F16.F32.PACK_AB R6, R72, R67 ;  /* 0x000000434806723e */ /* 0x000fe400000000ff */
[----:B------:R-:W-:Y:S01]  /*3210*/  F2FP.F16.F32.PACK_AB R7, R71, R70 ;  /* 0x000000464707723e */ /* 0x000fe200000000ff */
[----:B------:R-:W-:-:S03]  /*3220*/  FMUL R57, R8, 1.4426950216293334961 ;  /* 0x3fb8aa3b08397820 */ /* 0x000fc60000400000 */
[----:B------:R-:W-:Y:S01]  /*3230*/  STTM.16dp32bit_t0_t15.x4 tmem[UR21], R4 ;  /* 0x00000004000079ed */ /* 0x000fe20008900015 */
[----:B------:R-:W-:Y:S02]  /*3240*/  STTM.16dp32bit_t16_t31.x4 tmem[UR21+0x4], R4 ;  /* 0x00000404000079ed */ /* 0x000fe40008920015 */
[----:B------:R-:W0:Y:S01]  /*3250*/  MUFU.EX2 R57, R57 ;  /* 0x0000003900397308 */ /* 0x000e220000000800 */
[----:B------:R-:W-:Y:S01]  /*3260*/  ULEA UR40, UR27, UR11, 0x3 ;  /* 0x0000000b1b287291 */ /* 0x000fe2000f8e18ff */
[----:B------:R-:W-:-:S03]  /*3270*/  UMOV UR29, UR6 ;  /* 0x00000006001d7c82 */ /* 0x000fc60008000000 */
[----:B------:R-:W-:Y:S01]  /*3280*/  UIADD3 UR40, UPT, UPT, UR40, 0x5000, URZ ;  /* 0x0000500028287890 */ /* 0x000fe2000fffe0ff */
[----:B--2---:R-:W-:Y:S04]  /*3290*/  STS.U16 [R20+UR11+0x4000], R73 ;  /* 0x0040004914007988 */ /* 0x004fe8000800040b */
[----:B---3--:R-:W-:Y:S04]  /*32a0*/  STS.U16 [R20+UR11+0x4200], R75 ;  /* 0x0042004b14007988 */ /* 0x008fe8000800040b */
[----:B----4-:R-:W-:Y:S04]  /*32b0*/  STS.U16 [R20+UR11+0x4a00], R15 ;  /* 0x004a000f14007988 */ /* 0x010fe8000800040b */
[----:B-----5:R-:W-:Y:S04]  /*32c0*/  STS.U16 [R20+UR11+0x4c00], R17 ;  /* 0x004c001114007988 */ /* 0x020fe8000800040b */
[----:B------:R-:W-:Y:S04]  /*32d0*/  STS.U16 [R20+UR11+0x4400], R77 ;  /* 0x0044004d14007988 */ /* 0x000fe8000800040b */
[----:B------:R-:W-:Y:S04]  /*32e0*/  STS.U16 [R20+UR11+0x4600], R74 ;  /* 0x0046004a14007988 */ /* 0x000fe8000800040b */
[----:B------:R-:W-:Y:S04]  /*32f0*/  STS.U16 [R20+UR11+0x4800], R76 ;  /* 0x0048004c14007988 */ /* 0x000fe8000800040b */
[----:B------:R1:W-:Y:S01]  /*3300*/  STS.U16 [R20+UR11+0x4e00], R19 ;  /* 0x004e001314007988 */ /* 0x0003e2000800040b */
[----:B------:R-:W2:Y:S02]  /*3310*/  FENCE.VIEW.ASYNC.T ;  /* 0x00000000000073c6 */ /* 0x000ea40000000200 */
[----:B--2---:R-:W-:Y:S06]  /*3320*/  BAR.SYNC.DEFER_BLOCKING 0x0 ;  /* 0x0000000000007b1d */ /* 0x004fec0000010000 */
[----:B-1----:R-:W-:Y:S01]  /*3330*/  LDTM.16dp32bit_t0_t15.x16 R4, tmem[UR13] ;  /* 0x0000000d000479ee */ /* 0x002fe20008a00000 */
[----:B------:R-:W0:Y:S01]  /*3340*/  LDTM.16dp32bit_t16_t31.x16 R4, tmem[UR13+0x10] ;  /* 0x0000100d000479ee */ /* 0x000e220008a20000 */
[----:B------:R-:W-:Y:S01]  /*3350*/  NOP ;  /* 0x0000000000007918 */ /* 0x000fe20000000000 */
[C---:B0-----:R-:W-:Y:S01]  /*3360*/  FMUL R4, R57.reuse, R4 ;  /* 0x0000000439047220 */ /* 0x041fe20000400000 */
        /* <DEDUP_REMOVED lines=16> */
[----:B------:R0:W-:Y:S01]  /*3470*/  STTM.16dp32bit_t16_t31.x16 tmem[UR13+0x10], R4 ;  /* 0x00001004000079ed */ /* 0x0001e20008a2000d */
[----:B------:R-:W1:Y:S02]  /*3480*/  FENCE.VIEW.ASYNC.T ;  /* 0x00000000000073c6 */ /* 0x000e640000000200 */
[----:B-1----:R-:W-:Y:S06]  /*3490*/  BAR.SYNC.DEFER_BLOCKING 0x0 ;  /* 0x0000000000007b1d */ /* 0x002fec0000010000 */
[----:B------:R1:W-:Y:S06]  /*34a0*/  MEMBAR.ALL.CTA ;  /* 0x0000000000007992 */ /* 0x0003ec0000008000 */
[----:B-1----:R-:W1:Y:S02]  /*34b0*/  FENCE.VIEW.ASYNC.S ;  /* 0x00000000000073c6 */ /* 0x002e640000000000 */
[----:B-1----:R-:W-:Y:S06]  /*34c0*/  BAR.SYNC.DEFER_BLOCKING 0x0 ;  /* 0x0000000000007b1d */ /* 0x002fec0000010000 */
[----:B------:R-:W-:Y:S05]  /*34d0*/  BRA.U UP3, `(.L_x_19) ;  /* 0x0000000103387547 */ /* 0x000fea000b800000 */
[----:B------:R-:W-:Y:S01]  /*34e0*/  UIADD3 UR36, UPT, UPT, UR12, 0x48, URZ ;  /* 0x000000480c247890 */ /* 0x000fe2000fffe0ff */
[----:B------:R-:W-:Y:S01]  /*34f0*/  UMOV UR30, UR4 ;  /* 0x00000004001e7c82 */ /* 0x000fe20008000000 */
[----:B------:R-:W-:Y:S01]  /*3500*/  UMOV UR31, 0x80004020 ;  /* 0x80004020001f7882 */ /* 0x000fe20000000000 */
[----:B------:R-:W-:Y:S01]  /*3510*/  UMOV UR34, 0x0 ;  /* 0x0000000000227882 */ /* 0x000fe20000000000 */
[----:B------:R-:W-:Y:S01]  /*3520*/  UMOV UR35, 0x4100010 ;  /* 0x0410001000237882 */ /* 0x000fe20000000000 */
[----:B------:R-:W-:Y:S01]  /*3530*/  UMOV UR8, UR40 ;  /* 0x0000002800087c82 */ /* 0x000fe20008000000 */
[----:B------:R-:W-:Y:S01]  /*3540*/  UMOV UR9, URZ ;  /* 0x000000ff00097c82 */ /* 0x000fe20008000000 */
[----:B------:R-:W-:Y:S01]  /*3550*/  UMOV UR50, 0x0 ;  /* 0x0000000000327882 */ /* 0x000fe20000000000 */
[----:B------:R-:W-:Y:S01]  /*3560*/  UMOV UR51, 0x4100010 ;  /* 0x0410001000337882 */ /* 0x000fe20000000000 */
[----:B------:R1:W-:Y:S01]  /*3570*/  UTCHMMA tmem[UR20], gdesc[UR30], tmem[UR12], tmem[UR34], idesc[UR35], UPT ;  /* 0x00ff221e140079ea */ /* 0x0003e2000b80000c */
[----:B------:R-:W-:Y:S01]  /*3580*/  UMOV UR8, UR8 ;  /* 0x0000000800087c82 */ /* 0x000fe20008000000 */
[----:B------:R1:W-:Y:S01]  /*3590*/  UTCHMMA tmem[UR36], gdesc[UR22], tmem[UR12], tmem[UR50], idesc[UR51], UPT ;  /* 0x00ff3216240079ea */ /* 0x0003e2000b80000c */
[----:B------:R1:W-:Y:S01]  /*35a0*/  UTCBAR [UR8], URZ ;  /* 0x000000ff080073e9 */ /* 0x0003e200080000ff */
[----:B------:R-:W-:-:S02]  /*35b0*/  NOP ;  /* 0x0000000000007918 */ /* 0x000fc40000000000 */
.L_x_19:
[----:B------:R-:W-:Y:S01]  /*35c0*/  UIADD3 UR54, UP0, UPT, UR54, 0x20, URZ ;  /* 0x0000002036367890 */ /* 0x000fe2000ff1e0ff */
[----:B------:R-:W-:Y:S01]  /*35d0*/  FFMA R25, R57, R25, R58 ;  /* 0x0000001939197223 */ /* 0x000fe2000000003a */
[----:B------:R-:W-:Y:S01]  /*35e0*/  UIADD3 UR27, UPT, UPT, UR27, 0x1, URZ ;  /* 0x000000011b1b7890 */ /* 0x000fe2000fffe0ff */
[----:B------:R-:W-:Y:S01]  /*35f0*/  VIADD R47, R47, UR24 ;  /* 0x000000182f2f7c36 */ /* 0x000fe20008000000 */
[----:B------:R-:W-:Y:S01]  /*3600*/  UIADD3.X UR55, UPT, UPT, URZ, UR55, URZ, UP0, !UPT ;  /* 0x00000037ff377290 */ /* 0x000fe200087fe4ff */
[----:B0-----:R-:W-:Y:S01]  /*3610*/  IMAD.U32 R12, RZ, RZ, UR29 ;  /* 0x0000001dff0c7e24 */ /* 0x001fe2000f8e00ff */
[----:B------:R-:W-:Y:S01]  /*3620*/  UISETP.GE.U32.AND UP0, UPT, UR54, UR10, UPT ;  /* 0x0000000a3600728c */ /* 0x000fe2000bf06070 */
[----:B------:R-:W-:Y:S01]  /*3630*/  IMAD.MOV.U32 R57, RZ, RZ, R56 ;  /* 0x000000ffff397224 */ /* 0x000fe200078e0038 */
[----:B------:R-:W-:Y:S02]  /*3640*/  UISETP.GT.AND UP4, UPT, UR27, 0x1, UPT ;  /* 0x000000011b00788c */ /* 0x000fe4000bf84270 */
[----:B------:R-:W-:-:S02]  /*3650*/  UISETP.GE.U32.AND.EX UP0, UPT, UR55, URZ, UPT, UP0 ;  /* 0x000000ff3700728c */ /* 0x000fc4000bf06100 */
[----:B-1----:R-:W-:Y:S02]  /*3660*/  USEL UR8, URZ, 0x1, !UP4 ;  /* 0x00000001ff087887 */ /* 0x002fe4000e000000 */
[----:B------:R-:W-:Y:S02]  /*3670*/  UIADD3 UR39, UPT, UPT, UR25, UR39, URZ ;  /* 0x0000002719277290 */ /* 0x000fe4000fffe0ff */
[----:B------:R-:W-:Y:S02]  /*3680*/  USEL UR27, UR27, URZ, !UP4 ;  /* 0x000000ff1b1b7287 */ /* 0x000fe4000e000000 */
[----:B------:R-:W-:Y:S01]  /*3690*/  ULOP3.LUT UR6, UR6, UR8, URZ, 0x3c, !UPT ;  /* 0x0000000806067292 */ /* 0x000fe2000f8e3cff */
[----:B------:R-:W-:Y:S11]  /*36a0*/  BRA.U !UP0, `(.L_x_20) ;  /* 0xffffffed08b87547 */ /* 0x000ff6000b83ffff */
[----:B------:R-:W-:Y:S01]  /*36b0*/  UISETP.GE.AND UP0, UPT, UR38, 0x1, UPT ;  /* 0x000000012600788c */ /* 0x000fe2000bf06270 */
[----:B------:R-:W-:-:S08]  /*36c0*/  IMAD.MOV.U32 R57, RZ, RZ, R56 ;  /* 0x000000ffff397224 */ /* 0x000fd000078e0038 */
[----:B------:R-:W-:Y:S05]  /*36d0*/  BRA.U !UP0, `(.L_x_15) ;  /* 0x0000000108147547 */ /* 0x000fea000b800000 */
[----:B------:R-:W-:-:S06]  /*36e0*/  USHF.L.U32 UR4, UR29, 0x1f, URZ ;  /* 0x0000001f1d047899 */ /* 0x000fcc00080006ff */
[----:B------:R-:W-:-:S04]  /*36f0*/  IMAD.U32 R3, RZ, RZ, UR4 ;  /* 0x00000004ff037e24 */ /* 0x000fc8000f8e00ff */
[----:B------:R-:W0:Y:S02]  /*3700*/  SYNCS.PHASECHK.TRANS64.TRYWAIT P0, [UR40], R3 ;  /* 0x00000003ff0075a7 */ /* 0x000e240008001128 */
[----:B0-----:R-:W-:Y:S05]  /*3710*/  @!P0 BRA `(.L_x_21) ;  /* 0x0000001000788947 */ /* 0x001fea0003800000 */
.L_x_27:
[----:B------:R-:W-:-:S07]  /*3720*/  IMAD.MOV.U32 R57, RZ, RZ, R56 ;  /* 0x000000ffff397224 */ /* 0x000fce00078e0038 */
.L_x_15:
[----:B------:R-:W-:Y:S01]  /*3730*/  BAR.SYNC.DEFER_BLOCKING 0x0 ;  /* 0x0000000000007b1d */ /* 0x000fe20000010000 */
[C---:B------:R-:W-:Y:S01]  /*3740*/  LOP3.LUT P3, RZ, R0.reuse, 0xff, RZ, 0xc0, !PT ;  /* 0x000000ff00ff7812 */ /* 0x040fe2000786c0ff */
[C---:B------:R-:W-:Y:S01]  /*3750*/  IMAD.SHL.U32 R3, R0.reuse, 0x20, RZ ;  /* 0x0000002000037824 */ /* 0x040fe200078e00ff */
[----:B------:R-:W-:Y:S01]  /*3760*/  SHF.R.S32.HI R21, RZ, 0x5, R0 ;  /* 0x00000005ff157819 */ /* 0x000fe20000011400 */
[C---:B------:R-:W-:Y:S01]  /*3770*/  IMAD.SHL.U32 R20, R0.reuse, 0x10, RZ ;  /* 0x0000001000147824 */ /* 0x040fe200078e00ff */
[----:B------:R-:W-:Y:S01]  /*3780*/  FSETP.GT.AND P0, PT, |R25|, 8.50705917302346158658e+37, PT ;  /* 0x7e8000001900780b */ /* 0x000fe20003f04200 */
[C---:B------:R-:W-:Y:S01]  /*3790*/  IMAD.SHL.U32 R27, R0.reuse, 0x2, RZ ;  /* 0x00000002001b7824 */ /* 0x040fe200078e00ff */
[----:B------:R-:W-:Y:S01]  /*37a0*/  LOP3.LUT R3, R3, 0x300, RZ, 0xc0, !PT ;  /* 0x0000030003037812 */ /* 0x000fe200078ec0ff */
[C---:B------:R-:W-:Y:S01]  /*37b0*/  IMAD.SHL.U32 R24, R0.reuse, 0x80, RZ ;  /* 0x0000008000187824 */ /* 0x040fe200078e00ff */
[----:B------:R-:W-:Y:S01]  /*37c0*/  SGXT R21, R21, 0x1 ;  /* 0x000000011515781a */ /* 0x000fe20000000200 */
[----:B------:R-:W-:Y:S01]  /*37d0*/  IMAD.MOV.U32 R32, RZ, RZ, 0x3dc6b27f ;  /* 0x3dc6b27fff207424 */ /* 0x000fe200078e00ff */
[----:B------:R-:W-:Y:S01]  /*37e0*/  LOP3.LUT R22, R3, 0x870, R20, 0xf8, !PT ;  /* 0x0000087003167812 */ /* 0x000fe200078ef814 */
[----:B------:R-:W-:Y:S01]  /*37f0*/  IMAD.SHL.U32 R3, R0, 0x4, RZ ;  /* 0x0000000400037824 */ /* 0x000fe200078e00ff */
[C---:B------:R-:W-:Y:S01]  /*3800*/  FSETP.GEU.AND P2, PT, |R25|.reuse, 1.175494350822287508e-38, PT ;  /* 0x008000001900780b */ /* 0x040fe20003f4e200 */
[----:B------:R-:W1:Y:S01]  /*3810*/  LDCU.64 UR4, c[0x0][0x3e0] ;  /* 0x00007c00ff0477ac */ /* 0x000e620008000a00 */
[----:B------:R-:W-:Y:S01]  /*3820*/  LOP3.LUT R22, R22, 0x1040, R21, 0x78, !PT ;  /* 0x0000104016167812 */ /* 0x000fe200078e7815 */
[----:B------:R-:W-:Y:S01]  /*3830*/  FMUL R21, R25, 8388608 ;  /* 0x4b00000019157820 */ /* 0x000fe20000400000 */
[----:B------:R-:W-:-:S02]  /*3840*/  SHF.R.S32.HI R23, RZ, 0x2, R0 ;  /* 0x00000002ff177819 */ /* 0x000fc40000011400 */
[----:B------:R-:W-:Y:S02]  /*3850*/  FSETP.GEU.AND P1, PT, R25, 1.175494350822287508e-38, PT ;  /* 0x008000001900780b */ /* 0x000fe40003f2e000 */
[----:B------:R-:W-:Y:S02]  /*3860*/  LOP3.LUT R20, R20, 0x30, RZ, 0xc0, !PT ;  /* 0x0000003014147812 */ /* 0x000fe400078ec0ff */
[----:B------:R-:W-:Y:S01]  /*3870*/  SGXT R23, R23, 0x1 ;  /* 0x000000011717781a */ /* 0x000fe20000000200 */
[----:B------:R-:W2:Y:S02]  /*3880*/  @!P3 SYNCS.CCTL.IV [UR11+0x5000] ;  /* 0x00500000ff00b9b1 */ /* 0x000ea4000800000b */
[----:B--2---:R-:W-:Y:S01]  /*3890*/  BAR.SYNC.DEFER_BLOCKING 0x0 ;  /* 0x0000000000007b1d */ /* 0x004fe20000010000 */
[----:B------:R-:W-:Y:S02]  /*38a0*/  LOP3.LUT R26, R20, 0x3c0, R3, 0xf8, !PT ;  /* 0x000003c0141a7812 */ /* 0x000fe400078ef803 */
[----:B------:R-:W-:Y:S01]  /*38b0*/  FSEL R21, R21, R25, !P1 ;  /* 0x0000001915157208 */ /* 0x000fe20004800000 */
[----:B------:R-:W-:Y:S01]  /*38c0*/  @P0 FMUL R25, R25, 0.25 ;  /* 0x3e80000019190820 */ /* 0x000fe20000400000 */
[----:B------:R-:W-:-:S02]  /*38d0*/  LOP3.LUT R3, R27, 0x80, RZ, 0xc0, !PT ;  /* 0x000000801b037812 */ /* 0x000fc400078ec0ff */
[----:B------:R-:W-:Y:S01]  /*38e0*/  LOP3.LUT R24, R24, 0x400, RZ, 0xc0, !PT ;  /* 0x0000040018187812 */ /* 0x000fe200078ec0ff */
[----:B0--3--:R-:W-:Y:S01]  /*38f0*/  LDTM.16dp32bit_t0_t15.x16 R4, tmem[UR13] ;  /* 0x0000000d000479ee */ /* 0x009fe20008a00000 */
[----:B------:R-:W0:Y:S01]  /*3900*/  LDTM.16dp32bit_t16_t31.x16 R4, tmem[UR13+0x10] ;  /* 0x0000100d000479ee */ /* 0x000e220008a20000 */
[----:B------:R-:W-:Y:S01]  /*3910*/  LOP3.LUT R23, R26, 0x1040, R23, 0x78, !PT ;  /* 0x000010401a177812 */ /* 0x000fe200078e7817 */
[----:B------:R-:W-:Y:S01]  /*3920*/  @!P2 FMUL R25, R25, 16777216 ;  /* 0x4b8000001919a820 */ /* 0x000fe20000400000 */
[----:B------:R-:W-:Y:S01]  /*3930*/  IADD3 R30, PT, PT, R22, UR11, R3 ;  /* 0x0000000b161e7c10 */ /* 0x000fe2000fffe003 */
[----:B------:R-:W-:Y:S01]  /*3940*/  VIADD R22, R21, 0xc0cafb0d ;  /* 0xc0cafb0d15167836 */ /* 0x000fe20000000000 */
[----:B------:R-:W-:Y:S01]  /*3950*/  IADD3 R3, PT, PT, R23, UR11, R24 ;  /* 0x0000000b17037c10 */ /* 0x000fe2000fffe018 */
[----:B-1----:R-:W-:Y:S01]  /*3960*/  UIMAD UR4, UR7, UR4, URZ ;  /* 0x00000004070472a4 */ /* 0x002fe2000f8e02ff */
[----:B------:R-:W1:Y:S02]  /*3970*/  MUFU.RCP R24, R25 ;  /* 0x0000001900187308 */ /* 0x000e640000001000 */
[----:B------:R-:W-:-:S05]  /*3980*/  LOP3.LUT R22, R22, 0xff800000, RZ, 0xc0, !PT ;  /* 0xff80000016167812 */ /* 0x000fca00078ec0ff */
[----:B------:R-:W-:Y:S01]  /*3990*/  IMAD.IADD R23, R21, 0x1, -R22 ;  /* 0x0000000115177824 */ /* 0x000fe200078e0a16 */
[----:B------:R-:W-:Y:S01]  /*39a0*/  I2FP.F32.S32 R22, R22 ;  /* 0x0000001600167245 */ /* 0x000fe20000201400 */
[----:B------:R-:W2:Y:S01]  /*39b0*/  @!P3 SYNCS.CCTL.IV [UR11+0x5008] ;  /* 0x00500800ff00b9b1 */ /* 0x000ea2000800000b */
[----:B------:R-:W-:Y:S01]  /*39c0*/  NOP ;  /* 0x0000000000007918 */ /* 0x000fe20000000000 */
[----:B------:R-:W-:Y:S01]  /*39d0*/  FADD R23, R23, -1 ;  /* 0xbf80000017177421 */ /* 0x000fe20000000000 */
[----:B0-----:R-:W-:Y:S01]  /*39e0*/  @P0 FMUL R16, R16, 0.25 ;  /* 0x3e80000010100820 */ /* 0x001fe20000400000 */
[----:B------:R-:W-:Y:S01]  /*39f0*/  @P0 FMUL R17, R17, 0.25 ;  /* 0x3e80000011110820 */ /* 0x000fe20000400000 */
        /* <DEDUP_REMOVED lines=14> */
[----:B------:R-:W-:Y:S01]  /*3ae0*/  @!P2 FMUL R16, R16, 16777216 ;  /* 0x4b8000001010a820 */ /* 0x000fe20000400000 */
        /* <DEDUP_REMOVED lines=15> */
[C---:B-1----:R-:W-:Y:S01]  /*3be0*/  FMUL R29, R24.reuse, R16 ;  /* 0x00000010181d7220 */ /* 0x042fe20000400000 */
        /* <DEDUP_REMOVED lines=14> */
[----:B------:R-:W-:Y:S01]  /*3cd0*/  FMUL R24, R24, R19 ;  /* 0x0000001318187220 */ /* 0x000fe20000400000 */
[C---:B------:R-:W-:Y:S01]  /*3ce0*/  FFMA.FTZ R4, R23.reuse, R32, -0.16845393180847167969 ;  /* 0xbe2c7f3017047423 */ /* 0x040fe20000010020 */
[----:B------:R-:W-:Y:S01]  /*3cf0*/  F2FP.F16.F32.PACK_AB R8, R8, R25 ;  /* 0x000000190808723e */ /* 0x000fe200000000ff */
[----:B------:R-:W0:Y:S01]  /*3d00*/  LDC.64 R18, c[0x0][0x398] ;  /* 0x0000e600ff127b82 */ /* 0x000e220000000a00 */
[----:B------:R-:W-:Y:S01]  /*3d10*/  F2FP.F16.F32.PACK_AB R9, R26, R5 ;  /* 0x000000051a09723e */ /* 0x000fe200000000ff */
[----:B------:R-:W-:Y:S01]  /*3d20*/  FFMA.FTZ R4, R23, R4, 0.1716887056827545166 ;  /* 0x3e2fcf2a17047423 */ /* 0x000fe20000010004 */
[----:B------:R-:W-:-:S02]  /*3d30*/  F2FP.F16.F32.PACK_AB R10, R27, R6 ;  /* 0x000000061b0a723e */ /* 0x000fc400000000ff */
[----:B------:R-:W-:Y:S01]  /*3d40*/  F2FP.F16.F32.PACK_AB R11, R28, R7 ;  /* 0x000000071c0b723e */ /* 0x000fe200000000ff */
[----:B------:R-:W-:Y:S01]  /*3d50*/  FFMA.FTZ R4, R23, R4, -0.17900948226451873779 ;  /* 0xbe374e4317047423 */ /* 0x000fe20000010004 */
[----:B------:R-:W-:Y:S02]  /*3d60*/  F2FP.F16.F32.PACK_AB R12, R29, R12 ;  /* 0x0000000c1d0c723e */ /* 0x000fe400000000ff */
[----:B------:R-:W-:Y:S01]  /*3d70*/  F2FP.F16.F32.PACK_AB R13, R16, R13 ;  /* 0x0000000d100d723e */ /* 0x000fe200000000ff */
[----:B--2---:R1:W-:Y:S01]  /*3d80*/  STSM.16.M88.4 [R30], R8 ;  /* 0x000000081e007844 */ /* 0x0043e20000000200 */
[----:B------:R-:W-:Y:S01]  /*3d90*/  F2FP.F16.F32.PACK_AB R14, R17, R14 ;  /* 0x0000000e110e723e */ /* 0x000fe200000000ff */
[----:B------:R-:W-:Y:S01]  /*3da0*/  FFMA.FTZ R4, R23, R4, 0.20512372255325317383 ;  /* 0x3e520bf417047423 */ /* 0x000fe20000010004 */
[----:B------:R-:W-:Y:S01]  /*3db0*/  F2FP.F16.F32.PACK_AB R15, R24, R15 ;  /* 0x0000000f180f723e */ /* 0x000fe200000000ff */
[----:B------:R-:W2:Y:S01]  /*3dc0*/  LDC R16, c[0x0][0x3e8] ;  /* 0x0000fa00ff107b82 */ /* 0x000ea20000000800 */
[----:B------:R-:W-:Y:S01]  /*3dd0*/  ISETP.GE.U32.AND P0, PT, R21, 0x7f800000, PT ;  /* 0x7f8000001500780c */ /* 0x000fe20003f06070 */
[C---:B------:R-:W-:Y:S01]  /*3de0*/  FFMA.FTZ R4, R23.reuse, R4, -0.24046532809734344482 ;  /* 0xbe763c8b17047423 */ /* 0x040fe20000010004 */
[----:B------:R-:W-:Y:S01]  /*3df0*/  FSEL R17, RZ, -23, P1 ;  /* 0xc1b80000ff117808 */ /* 0x000fe20000800000 */
[----:B------:R3:W-:Y:S04]  /*3e00*/  STSM.16.M88.4 [R30+0x400], R12 ;  /* 0x0004000c1e007844 */ /* 0x0007e80000000200 */
[----:B------:R-:W-:Y:S01]  /*3e10*/  BAR.SYNC.DEFER_BLOCKING 0x0 ;  /* 0x0000000000007b1d */ /* 0x000fe20000010000 */
[----:B------:R-:W-:Y:S01]  /*3e20*/  FFMA.FTZ R4, R23, R4, 0.28857114911079406738 ;  /* 0x3e93bf9917047423 */ /* 0x000fe20000010004 */
[----:B------:R-:W-:Y:S01]  /*3e30*/  FFMA.FTZ R17, R22, 1.1920928955078125e-07, R17 ;  /* 0x3400000016117823 */ /* 0x000fe20000010011 */
[----:B------:R-:W-:Y:S01]  /*3e40*/  FSETP.NEU.AND P1, PT, R21, RZ, PT ;  /* 0x000000ff1500720b */ /* 0x000fe20003f2d000 */
[----:B-1----:R-:W-:-:S02]  /*3e50*/  IMAD R8, R2, UR5, RZ ;  /* 0x0000000502087c24 */ /* 0x002fc4000f8e02ff */
[C---:B------:R-:W-:Y:S01]  /*3e60*/  FFMA.FTZ R4, R23.reuse, R4, -0.36067417263984680176 ;  /* 0xbeb8aa4917047423 */ /* 0x040fe20000010004 */
[----:B------:R-:W-:Y:S01]  /*3e70*/  USHF.L.U32 UR5, UR4, 0x1, URZ ;  /* 0x0000000104057899 */ /* 0x000fe200080006ff */
[--C-:B------:R-:W-:Y:S01]  /*3e80*/  SHF.R.U32.HI R11, RZ, 0x6, R0.reuse ;  /* 0x00000006ff0b7819 */ /* 0x100fe20000011600 */
[C---:B------:R-:W-:Y:S02]  /*3e90*/  IMAD.SHL.U32 R9, R8.reuse, 0x2, RZ ;  /* 0x0000000208097824 */ /* 0x040fe400078e00ff */
[----:B------:R-:W-:Y:S01]  /*3ea0*/  FFMA.FTZ R4, R23, R4, 0.48089820146560668945 ;  /* 0x3ef6384a17047423 */ /* 0x000fe20000010004 */
[----:B------:R-:W-:Y:S01]  /*3eb0*/  SHF.R.U32.HI R10, RZ, 0x2, R0 ;  /* 0x00000002ff0a7819 */ /* 0x000fe20000011600 */
[----:B------:R-:W-:Y:S01]  /*3ec0*/  IMAD.HI R8, R8, 0x2, RZ ;  /* 0x0000000208087827 */ /* 0x000fe200078e02ff */
[----:B------:R-:W-:-:S03]  /*3ed0*/  SGXT.U32 R11, R11, 0x2 ;  /* 0x000000020b0b781a */ /* 0x000fc60000000000 */
[----:B------:R-:W-:Y:S01]  /*3ee0*/  FFMA.FTZ R24, R23, R4, -0.72134751081466674805 ;  /* 0xbf38aa3b17187423 */ /* 0x000fe20000010004 */
[----:B0-----:R-:W-:Y:S01]  /*3ef0*/  IADD3 R18, P2, P3, R9, UR5, R18 ;  /* 0x0000000509127c10 */ /* 0x001fe2000fb5e012 */
[----:B------:R-:W-:Y:S01]  /*3f00*/  UIMAD.WIDE UR4, UR4, 0x2, URZ ;  /* 0x00000002040478a5 */ /* 0x000fe2000f8e02ff */
[----:B------:R-:W-:Y:S01]  /*3f10*/  LOP3.LUT R9, R10, 0x38, RZ, 0xc0, !PT ;  /* 0x000000380a097812 */ /* 0x000fe200078ec0ff */
[----:B------:R-:W-:Y:S01]  /*3f20*/  FMUL R24, R23, R24 ;  /* 0x0000001817187220 */ /* 0x000fe20000400000 */
[----:B------:R-:W-:Y:S02]  /*3f30*/  @P0 IMAD.MOV.U32 R10, RZ, RZ, 0x7f800000 ;  /* 0x7f800000ff0a0424 */ /* 0x000fe400078e00ff */
[----:B---3--:R-:W-:Y:S01]  /*3f40*/  LOP3.LUT R12, R9, 0x1f, R0, 0xf8, !PT ;  /* 0x0000001f090c7812 */ /* 0x008fe200078ef800 */
[----:B------:R-:W-:Y:S01]  /*3f50*/  FMUL R24, R23, R24 ;  /* 0x0000001817187220 */ /* 0x000fe20000400000 */
[----:B--2---:R-:W-:Y:S01]  /*3f60*/  IMAD R9, R11, R16, RZ ;  /* 0x000000100b097224 */ /* 0x004fe200078e02ff */
[----:B------:R-:W-:Y:S01]  /*3f70*/  IADD3.X R30, PT, PT, R8, UR5, R19, P2, P3 ;  /* 0x00000005081e7c10 */ /* 0x000fe200097e6413 */
[----:B------:R-:W0:Y:S01]  /*3f80*/  LDSM.16.M88.4 R4, [R3] ;  /* 0x000000000304783b */ /* 0x000e220000000200 */
[----:B------:R-:W-:Y:S01]  /*3f90*/  FFMA.FTZ R24, R23, 1.4426950216293334961, R24 ;  /* 0x3fb8aa3b17187823 */ /* 0x000fe20000010018 */
[----:B------:R-:W-:Y:S01]  /*3fa0*/  IMAD R11, R16, 0x4, R9 ;  /* 0x00000004100b7824 */ /* 0x000fe200078e0209 */
[----:B------:R-:W1:Y:S01]  /*3fb0*/  LDCU UR4, c[0x0][0x3ec] ;  /* 0x00007d80ff0477ac */ /* 0x000e620008000800 */
[----:B------:R-:W-:Y:S01]  /*3fc0*/  LOP3.LUT R0, R0, 0xff, RZ, 0xc0, !PT ;  /* 0x000000ff00007812 */ /* 0x000fe200078ec0ff */
[----:B------:R-:W-:Y:S01]  /*3fd0*/  FADD R17, R17, R24 ;  /* 0x0000001811117221 */ /* 0x000fe20000000000 */
[----:B------:R-:W-:Y:S01]  /*3fe0*/  @P0 FFMA.FTZ R17, R21, R10, +INF ;  /* 0x7f80000015110423 */ /* 0x000fe2000001000a */
[C---:B------:R-:W-:Y:S01]  /*3ff0*/  IMAD.SHL.U32 R10, R12.reuse, 0x8, RZ ;  /* 0x000000080c0a7824 */ /* 0x040fe200078e00ff */
[----:B------:R-:W-:Y:S01]  /*4000*/  LEA R14, P0, R9, R18, 0x1 ;  /* 0x00000012090e7211 */ /* 0x000fe200078008ff */
[----:B------:R-:W-:-:S02]  /*4010*/  IMAD.SHL.U32 R12, R12, 0x10, RZ ;  /* 0x000000100c0c7824 */ /* 0x000fc400078e00ff */
[----:B------:R-:W-:Y:S02]  /*4020*/  FSEL R8, R17, -INF , P1 ;  /* 0xff80000011087808 */ /* 0x000fe40000800000 */
[----:B------:R-:W-:Y:S01]  /*4030*/  LEA.HI.X.SX32 R15, R9, R30, 0x1, P0 ;  /* 0x0000001e090f7211 */ /* 0x000fe200000f0eff */
[----:B------:R-:W-:Y:S01]  /*4040*/  IMAD R9, R16, 0x4, R11 ;  /* 0x0000000410097824 */ /* 0x000fe200078e020b */
[----:B------:R-:W-:Y:S01]  /*4050*/  LOP3.LUT R13, R10, 0xc0, RZ, 0xc0, !PT ;  /* 0x000000c00a0d7812 */ /* 0x000fe200078ec0ff */
[----:B------:R-:W-:Y:S01]  /*4060*/  FFMA R57, R8, 0.69314718246459960938, R57 ;  /* 0x3f31721808397823 */ /* 0x000fe20000000039 */
[-C--:B------:R-:W-:Y:S02]  /*4070*/  LEA R22, P1, R11, R18.reuse, 0x1 ;  /* 0x000000120b167211 */ /* 0x080fe400078208ff */
[----:B------:R-:W-:Y:S01]  /*4080*/  IADD3 R28, PT, PT, R13, UR11, R20 ;  /* 0x0000000b0d1c7c10 */ /* 0x000fe2000fffe014 */
[C---:B------:R-:W-:Y:S01]  /*4090*/  IMAD R13, R16.reuse, 0x4, R9 ;  /* 0x00000004100d7824 */ /* 0x040fe200078e0209 */
[----:B------:R-:W-:Y:S01]  /*40a0*/  LEA R20, P0, R9, R18, 0x1 ;  /* 0x0000001209147211 */ /* 0x000fe200078008ff */
[----:B-1----:R-:W-:Y:S01]  /*40b0*/  UIMAD UR4, UR7, UR4, URZ ;  /* 0x00000004070472a4 */ /* 0x002fe2000f8e02ff */
[-C--:B------:R-:W-:Y:S01]  /*40c0*/  LEA.HI.X.SX32 R23, R11, R30.reuse, 0x1, P1 ;  /* 0x0000001e0b177211 */ /* 0x080fe200008f0eff */
[----:B------:R-:W-:Y:S01]  /*40d0*/  IMAD R17, R16, 0x4, R13 ;  /* 0x0000000410117824 */ /* 0x000fe200078e020d */
[----:B------:R-:W-:Y:S01]  /*40e0*/  LEA.HI.X.SX32 R21, R9, R30, 0x1, P0 ;  /* 0x0000001e09157211 */ /* 0x000fe200000f0eff */
[----:B------:R-:W-:Y:S01]  /*40f0*/  USHF.L.U32 UR6, UR4, 0x2, URZ ;  /* 0x0000000204067899 */ /* 0x000fe200080006ff */
[C---:B------:R-:W-:Y:S01]  /*4100*/  LEA R24, P0, R13.reuse, R18, 0x1 ;  /* 0x000000120d187211 */ /* 0x040fe200078008ff */
[----:B------:R1:W2:Y:S01]  /*4110*/  LDSM.16.M88.4 R8, [R3+0x800] ;  /* 0x000800000308783b */ /* 0x0002a20000000200 */
[----:B------:R-:W-:Y:S01]  /*4120*/  LOP3.LUT R12, R12, 0xf0, RZ, 0xc0, !PT ;  /* 0x000000f00c0c7812 */ /* 0x000fe200078ec0ff */
[----:B------:R-:W-:Y:S01]  /*4130*/  UIMAD.WIDE UR4, UR4, 0x4, URZ ;  /* 0x00000004040478a5 */ /* 0x000fe2000f8e02ff */
[----:B------:R-:W-:Y:S01]  /*4140*/  LEA.HI.X.SX32 R25, R13, R30, 0x1, P0 ;  /* 0x0000001e0d197211 */ /* 0x000fe200000f0eff */
[----:B------:R-:W-:Y:S01]  /*4150*/  IMAD R13, R16, 0x4, R17 ;  /* 0x00000004100d7824 */ /* 0x000fe200078e0211 */
[----:B------:R-:W-:-:S04]  /*4160*/  LEA R26, P0, R17, R18, 0x1 ;  /* 0x00000012111a7211 */ /* 0x000fc800078008ff */
[----:B------:R-:W-:Y:S01]  /*4170*/  LEA.HI.X.SX32 R27, R17, R30, 0x1, P0 ;  /* 0x0000001e111b7211 */ /* 0x000fe200000f0eff */
[C---:B------:R-:W-:Y:S01]  /*4180*/  IMAD R17, R16.reuse, 0x4, R13 ;  /* 0x0000000410117824 */ /* 0x040fe200078e020d */
[----:B0-----:R0:W-:Y:S01]  /*4190*/  STG.E.U16 desc[UR32][R14.64], R4 ;  /* 0x000000040e007986 */ /* 0x0011e2000c101520 */
[----:B------:R-:W-:Y:S02]  /*41a0*/  PRMT R19, R5, 0x7632, R19 ;  /* 0x0000763205137816 */ /* 0x000fe40000000013 */
[----:B-1----:R-:W-:Y:S01]  /*41b0*/  IMAD R3, R16, 0x4, R17 ;  /* 0x0000000410037824 */ /* 0x002fe200078e0211 */
[----:B0-----:R-:W-:Y:S02]  /*41c0*/  PRMT R15, R4, 0x7632, R15 ;  /* 0x00007632040f7816 */ /* 0x001fe4000000000f */
[----:B------:R-:W-:-:S03]  /*41d0*/  LEA R14, P0, R13, R18, 0x1 ;  /* 0x000000120d0e7211 */ /* 0x000fc600078008ff */
[----:B------:R0:W-:Y:S04]  /*41e0*/  STG.E.U16 desc[UR32][R22.64], R15 ;  /* 0x0000000f16007986 */ /* 0x0001e8000c101520 */
[----:B------:R1:W-:Y:S04]  /*41f0*/  STG.E.U16 desc[UR32][R20.64], R5 ;  /* 0x0000000514007986 */ /* 0x0003e8000c101520 */
[----:B------:R3:W-:Y:S01]  /*4200*/  STG.E.U16 desc[UR32][R24.64], R19 ;  /* 0x0000001318007986 */ /* 0x0007e2000c101520 */
[----:B0-----:R-:W-:Y:S01]  /*4210*/  LEA.HI.X.SX32 R15, R13, R30, 0x1, P0 ;  /* 0x0000001e0d0f7211 */ /* 0x001fe200000f0eff */
[----:B------:R-:W-:Y:S01]  /*4220*/  IMAD R13, R16, 0x4, R3 ;  /* 0x00000004100d7824 */ /* 0x000fe200078e0203 */
[----:B------:R-:W-:Y:S01]  /*4230*/  LEA R22, P0, R17, R18, 0x1 ;  /* 0x0000001211167211 */ /* 0x000fe200078008ff */
[----:B------:R-:W-:Y:S01]  /*4240*/  STG.E.U16 desc[UR32][R26.64], R6 ;  /* 0x000000061a007986 */ /* 0x000fe2000c101520 */
[----:B-1----:R-:W-:-:S02]  /*4250*/  PRMT R5, R6, 0x7632, R5 ;  /* 0x0000763206057816 */ /* 0x002fc40000000005 */
[----:B------:R-:W-:Y:S01]  /*4260*/  LEA.HI.X.SX32 R23, R17, R30, 0x1, P0 ;  /* 0x0000001e11177211 */ /* 0x000fe200000f0eff */
[C---:B------:R-:W-:Y:S01]  /*4270*/  IMAD R17, R16.reuse, 0x4, R13 ;  /* 0x0000000410117824 */ /* 0x040fe200078e020d */
[C---:B------:R-:W-:Y:S01]  /*4280*/  LEA R4, P0, R3.reuse, R18, 0x1 ;  /* 0x0000001203047211 */ /* 0x040fe200078008ff */
[----:B------:R0:W-:Y:S02]  /*4290*/  STG.E.U16 desc[UR32][R14.64], R5 ;  /* 0x000000050e007986 */ /* 0x0001e4000c101520 */
[C---:B---3--:R-:W-:Y:S02]  /*42a0*/  IMAD R19, R16.reuse, 0x4, R17 ;  /* 0x0000000410137824 */ /* 0x048fe400078e0211 */
[----:B------:R1:W-:Y:S01]  /*42b0*/  STG.E.U16 desc[UR32][R22.64], R7 ;  /* 0x0000000716007986 */ /* 0x0003e2000c101520 */
[----:B0-----:R-:W-:Y:S01]  /*42c0*/  LEA.HI.X.SX32 R5, R3, R30, 0x1, P0 ;  /* 0x0000001e03057211 */ /* 0x001fe200000f0eff */
[----:B------:R-:W-:Y:S01]  /*42d0*/  IMAD R3, R16, 0x4, R19 ;  /* 0x0000000410037824 */ /* 0x000fe200078e0213 */
[----:B------:R-:W-:-:S02]  /*42e0*/  LEA R20, P0, R13, R18, 0x1 ;  /* 0x000000120d147211 */ /* 0x000fc400078008ff */
[----:B------:R-:W-:Y:S01]  /*42f0*/  PRMT R15, R7, 0x7632, R15 ;  /* 0x00007632070f7816 */ /* 0x000fe2000000000f */
[C---:B------:R-:W-:Y:S01]  /*4300*/  IMAD R29, R16.reuse, 0x4, R3 ;  /* 0x00000004101d7824 */ /* 0x040fe200078e0203 */
[----:B------:R-:W-:Y:S02]  /*4310*/  LEA.HI.X.SX32 R21, R13, R30, 0x1, P0 ;  /* 0x0000001e0d157211 */ /* 0x000fe400000f0eff */
[-C--:B------:R-:W-:Y:S01]  /*4320*/  LEA R26, P2, R3, R18.reuse, 0x1 ;  /* 0x00000012031a7211 */ /* 0x080fe200078408ff */
[C---:B------:R-:W-:Y:S01]  /*4330*/  IMAD R13, R16.reuse, 0x4, R29 ;  /* 0x00000004100d7824 */ /* 0x040fe200078e021d */
[-C--:B------:R-:W-:Y:S01]  /*4340*/  LEA R14, P1, R19, R18.reuse, 0x1 ;  /* 0x00000012130e7211 */ /* 0x080fe200078208ff */
[----:B------:R0:W-:Y:S01]  /*4350*/  STG.E.U16 desc[UR32][R4.64], R15 ;  /* 0x0000000f04007986 */ /* 0x0001e2000c101520 */
[----:B------:R-:W-:Y:S01]  /*4360*/  LEA R24, P0, R17, R18, 0x1 ;  /* 0x0000001211187211 */ /* 0x000fe200078008ff */
[C---:B------:R-:W-:Y:S01]  /*4370*/  IMAD R31, R16.reuse, 0x4, R13 ;  /* 0x00000004101f7824 */ /* 0x040fe200078e020d */
[-C--:B------:R-:W-:Y:S01]  /*4380*/  LEA.HI.X.SX32 R27, R3, R30.reuse, 0x1, P2 ;  /* 0x0000001e031b7211 */ /* 0x080fe200010f0eff */
[----:B--2---:R-:W-:Y:S01]  /*4390*/  STG.E.U16 desc[UR32][R20.64], R8 ;  /* 0x0000000814007986 */ /* 0x004fe2000c101520 */
[----:B------:R-:W-:Y:S01]  /*43a0*/  LEA.HI.X.SX32 R25, R17, R30, 0x1, P0 ;  /* 0x0000001e11197211 */ /* 0x000fe200000f0eff */
[----:B------:R-:W-:Y:S01]  /*43b0*/  IMAD R3, R16, 0x4, R31 ;  /* 0x0000000410037824 */ /* 0x000fe200078e021f */
[----:B------:R-:W-:-:S02]  /*43c0*/  LEA R16, P2, R31, R18, 0x1 ;  /* 0x000000121f107211 */ /* 0x000fc400078408ff */
[----:B-1----:R-:W-:Y:S02]  /*43d0*/  PRMT R23, R8, 0x7632, R23 ;  /* 0x0000763208177816 */ /* 0x002fe40000000017 */
[-C--:B------:R-:W-:Y:S02]  /*43e0*/  LEA.HI.X.SX32 R17, R31, R30.reuse, 0x1, P2 ;  /* 0x0000001e1f117211 */ /* 0x080fe400010f0eff */
[----:B0-----:R-:W-:Y:S01]  /*43f0*/  LEA.HI.X.SX32 R15, R19, R30, 0x1, P1 ;  /* 0x0000001e130f7211 */ /* 0x001fe200008f0eff */
[----:B------:R-:W-:Y:S01]  /*4400*/  STG.E.U16 desc[UR32][R24.64], R23 ;  /* 0x0000001718007986 */ /* 0x000fe2000c101520 */
[-C--:B------:R-:W-:Y:S02]  /*4410*/  LEA R6, P1, R13, R18.reuse, 0x1 ;  /* 0x000000120d067211 */ /* 0x080fe400078208ff */
[-C--:B------:R-:W-:Y:S01]  /*4420*/  LEA R4, P0, R29, R18.reuse, 0x1 ;  /* 0x000000121d047211 */ /* 0x080fe200078008ff */
[----:B------:R-:W-:Y:S01]  /*4430*/  STG.E.U16 desc[UR32][R14.64], R9 ;  /* 0x000000090e007986 */ /* 0x000fe2000c101520 */
[----:B------:R-:W-:-:S02]  /*4440*/  LEA R18, P3, R3, R18, 0x1 ;  /* 0x0000001203127211 */ /* 0x000fc400078608ff */
[-C--:B------:R-:W-:Y:S02]  /*4450*/  LEA.HI.X.SX32 R7, R13, R30.reuse, 0x1, P1 ;  /* 0x0000001e0d077211 */ /* 0x080fe400008f0eff */
[----:B------:R-:W-:Y:S02]  /*4460*/  PRMT R13, R9, 0x7632, R13 ;  /* 0x00007632090d7816 */ /* 0x000fe4000000000d */
[-C--:B------:R-:W-:Y:S02]  /*4470*/  LEA.HI.X.SX32 R5, R29, R30.reuse, 0x1, P0 ;  /* 0x0000001e1d057211 */ /* 0x080fe400000f0eff */
[----:B------:R-:W-:Y:S01]  /*4480*/  LEA.HI.X.SX32 R19, R3, R30, 0x1, P3 ;  /* 0x0000001e03137211 */ /* 0x000fe200018f0eff */
[----:B------:R-:W-:Y:S01]  /*4490*/  STG.E.U16 desc[UR32][R26.64], R13 ;  /* 0x0000000d1a007986 */ /* 0x000fe2000c101520 */
[----:B------:R-:W-:Y:S02]  /*44a0*/  PRMT R3, R10, 0x7632, R3 ;  /* 0x000076320a037816 */ /* 0x000fe40000000003 */
[----:B------:R-:W-:Y:S01]  /*44b0*/  ISETP.GE.U32.AND P0, PT, R0, 0x40, PT ;  /* 0x000000400000780c */ /* 0x000fe20003f06070 */
[----:B------:R0:W-:Y:S01]  /*44c0*/  STG.E.U16 desc[UR32][R4.64], R10 ;  /* 0x0000000a04007986 */ /* 0x0001e2000c101520 */
[----:B------:R-:W-:-:S03]  /*44d0*/  IMAD.HI R0, R2, 0x4, RZ ;  /* 0x0000000402007827 */ /* 0x000fc600078e02ff */
[----:B------:R1:W-:Y:S04]  /*44e0*/  STG.E.U16 desc[UR32][R6.64], R3 ;  /* 0x0000000306007986 */ /* 0x0003e8000c101520 */
[----:B------:R-:W-:Y:S01]  /*44f0*/  STG.E.U16 desc[UR32][R16.64], R11 ;  /* 0x0000000b10007986 */ /* 0x000fe2000c101520 */
[----:B0-----:R-:W0:Y:S01]  /*4500*/  LDC.64 R4, c[0x0][0x3a0] ;  /* 0x0000e800ff047b82 */ /* 0x001e220000000a00 */
[----:B-1----:R-:W-:Y:S01]  /*4510*/  PRMT R7, R11, 0x7632, R7 ;  /* 0x000076320b077816 */ /* 0x002fe20000000007 */
[----:B------:R-:W-:-:S04]  /*4520*/  IMAD.SHL.U32 R3, R2, 0x4, RZ ;  /* 0x0000000402037824 */ /* 0x000fc800078e00ff */
[----:B------:R-:W-:Y:S02]  /*4530*/  STG.E.U16 desc[UR32][R18.64], R7 ;  /* 0x0000000712007986 */ /* 0x000fe4000c101520 */
[----:B------:R-:W-:Y:S01]  /*4540*/  BAR.SYNC.DEFER_BLOCKING 0x0 ;  /* 0x0000000000007b1d */ /* 0x000fe20000010000 */
[----:B0-----:R-:W-:-:S04]  /*4550*/  IADD3 R2, P1, P2, R3, UR6, R4 ;  /* 0x0000000603027c10 */ /* 0x001fc8000fa3e004 */
[----:B------:R-:W-:Y:S01]  /*4560*/  IADD3.X R3, PT, PT, R0, UR5, R5, P1, P2 ;  /* 0x0000000500037c10 */ /* 0x000fe20008fe4405 */
[----:B------:R-:W-:Y:S02]  /*4570*/  STSM.16.M88 [R28], R57 ;  /* 0x000000391c007844 */ /* 0x000fe40000000000 */
[----:B------:R-:W-:Y:S06]  /*4580*/  BAR.SYNC.DEFER_BLOCKING 0x0 ;  /* 0x0000000000007b1d */ /* 0x000fec0000010000 */
[----:B------:R-:W0:Y:S04]  /*4590*/  LDSM.16.M88 R9, [R12+UR11] ;  /* 0x0000000b0c09783b */ /* 0x000e280008000000 */
[----:B0-----:R0:W-:Y:S01]  /*45a0*/  @!P0 STG.E desc[UR32][R2.64], R9 ;  /* 0x0000000902008986 */ /* 0x0011e2000c101920 */
[----:B------:R-:W-:Y:S06]  /*45b0*/  BAR.SYNC.DEFER_BLOCKING 0x0 ;  /* 0x0000000000007b1d */ /* 0x000fec0000010000 */
[----:B------:R-:W-:Y:S05]  /*45c0*/  BRA.U UP1, `(.L_x_22) ;  /* 0x0000000101a07547 */ /* 0x000fea000b800000 */
[----:B------:R-:W1:Y:S01]  /*45d0*/  S2UR UR5, SR_CgaCtaId ;  /* 0x00000000000579c3 */ /* 0x000e620000008800 */
[----:B------:R-:W-:Y:S01]  /*45e0*/  NOP ;  /* 0x0000000000007918 */ /* 0x000fe20000000000 */
[----:B------:R-:W-:Y:S01]  /*45f0*/  UMOV UR4, 0x50 ;  /* 0x0000005000047882 */ /* 0x000fe20000000000 */
[----:B------:R-:W-:Y:S02]  /*4600*/  IMAD.U32 R0, RZ, RZ, UR12 ;  /* 0x0000000cff007e24 */ /* 0x000fe4000f8e00ff */
[----:B0-----:R-:W-:Y:S02]  /*4610*/  IMAD.MOV.U32 R3, RZ, RZ, 0xf ;  /* 0x0000000fff037424 */ /* 0x001fe400078e00ff */
[----:B------:R-:W-:Y:S01]  /*4620*/  IMAD.MOV.U32 R7, RZ, RZ, 0x1 ;  /* 0x00000001ff077424 */ /* 0x000fe200078e00ff */
[----:B------:R-:W-:-:S04]  /*4630*/  LOP3.LUT R0, R0, 0xffff, RZ, 0xc0, !PT ;  /* 0x0000ffff00007812 */ /* 0x000fc800078ec0ff */
[----:B------:R-:W-:-:S05]  /*4640*/  SHF.R.U32.HI R0, RZ, 0x5, R0 ;  /* 0x00000005ff007819 */ /* 0x000fca0000011600 */
[----:B------:R-:W-:Y:S01]  /*4650*/  VIADD R2, R0, 0x10 ;  /* 0x0000001000027836 */ /* 0x000fe20000000000 */
[----:B------:R-:W-:Y:S01]  /*4660*/  SHF.L.U32 R0, R3, R0, RZ ;  /* 0x0000000003007219 */ /* 0x000fe200000006ff */
[----:B-1----:R-:W-:-:S03]  /*4670*/  ULEA UR6, UR5, UR4, 0x18 ;  /* 0x0000000405067291 */ /* 0x002fc6000f8ec0ff */
[----:B------:R-:W-:-:S04]  /*4680*/  SHF.L.U32 R3, R7, R2, RZ ;  /* 0x0000000207037219 */ /* 0x000fc800000006ff */
[----:B------:R-:W-:Y:S02]  /*4690*/  LOP3.LUT R0, R3, R0, RZ, 0xfc, !PT ;  /* 0x0000000003007212 */ /* 0x000fe400078efcff */
[----:B------:R-:W0:Y:S02]  /*46a0*/  LDS R5, [UR6] ;  /* 0x00000006ff057984 */ /* 0x000e240008000800 */
[C---:B------:R-:W-:Y:S02]  /*46b0*/  LOP3.LUT R2, R0.reuse, 0xffff, RZ, 0xc0, !PT ;  /* 0x0000ffff00027812 */ /* 0x040fe400078ec0ff */
[----:B0-----:R-:W-:-:S04]  /*46c0*/  LOP3.LUT R3, R0, 0xffff, R5, 0x80, !PT ;  /* 0x0000ffff00037812 */ /* 0x001fc800078e8005 */
[----:B------:R-:W-:-:S13]  /*46d0*/  ISETP.NE.AND P0, PT, R3, R2, PT ;  /* 0x000000020300720c */ /* 0x000fda0003f05270 */
[----:B------:R-:W-:Y:S05]  /*46e0*/  @P0 BRA `(.L_x_23) ;  /* 0x0000000000500947 */ /* 0x000fea0003800000 */
[----:B------:R-:W-:Y:S02]  /*46f0*/  SHF.R.U32.HI R5, RZ, 0x10, R5 ;  /* 0x00000010ff057819 */ /* 0x000fe40000011605 */
[----:B------:R-:W-:-:S04]  /*4700*/  SHF.R.U32.HI R2, RZ, 0x10, R0 ;  /* 0x00000010ff027819 */ /* 0x000fc80000011600 */
[----:B------:R-:W-:-:S04]  /*4710*/  LOP3.LUT R5, R5, R2, RZ, 0xc0, !PT ;  /* 0x0000000205057212 */ /* 0x000fc800078ec0ff */
[----:B------:R-:W-:-:S13]  /*4720*/  ISETP.NE.AND P0, PT, R5, R2, PT ;  /* 0x000000020500720c */ /* 0x000fda0003f05270 */
[----:B------:R-:W-:Y:S05]  /*4730*/  @P0 BRA `(.L_x_24) ;  /* 0x0000000000300947 */ /* 0x000fea0003800000 */
[----:B------:R-:W-:Y:S01]  /*4740*/  R2UR UR4, R0 ;  /* 0x00000000000472ca */ /* 0x000fe200000e0000 */
[----:B------:R-:W-:Y:S01]  /*4750*/  VOTEU.ANY UR5, UPT, PT ;  /* 0x0000000000057886 */ /* 0x000fe200038e0100 */
[----:B------:R-:W0:Y:S01]  /*4760*/  S2R R0, SR_LANEID ;  /* 0x0000000000007919 */ /* 0x000e220000000000 */
[----:B------:R-:W-:-:S10]  /*4770*/  UFLO.U32 UR5, UR5 ;  /* 0x00000005000572bd */ /* 0x000fd400080e0000 */
[----:B------:R-:W-:-:S06]  /*4780*/  ULOP3.LUT UR4, URZ, UR4, URZ, 0x33, !UPT ;  /* 0x00000004ff047292 */ /* 0x000fcc000f8e33ff */
[----:B------:R-:W-:-:S04]  /*4790*/  IMAD.U32 R2, RZ, RZ, UR4 ;  /* 0x00000004ff027e24 */ /* 0x000fc8000f8e00ff */
[----:B------:R-:W1:Y:S02]  /*47a0*/  REDUX UR7, R2 ;  /* 0x00000000020773c4 */ /* 0x000e640000000000 */
[----:B------:R2:W-:Y:S01]  /*47b0*/  UTCATOMSWS.AND URZ, UR4 ;  /* 0x0000000400ff79e3 */ /* 0x0005e20008000000 */
[----:B0-----:R-:W-:Y:S01]  /*47c0*/  ISETP.EQ.U32.AND P0, PT, R0, UR5, PT ;  /* 0x0000000500007c0c */ /* 0x001fe2000bf02070 */
[----:B-1----:R-:W-:-:S12]  /*47d0*/  IMAD.U32 R0, RZ, RZ, UR7 ;  /* 0x00000007ff007e24 */ /* 0x002fd8000f8e00ff */
[----:B------:R2:W-:Y:S01]  /*47e0*/  @P0 ATOMS.AND RZ, [UR6], R0 ;  /* 0x00000000ffff098c */ /* 0x0005e2000a800006 */
[----:B------:R-:W-:Y:S05]  /*47f0*/  BRA `(.L_x_22) ;  /* 0x0000000000147947 */ /* 0x000fea0003800000 */
.L_x_24:
[----:B------:R-:W-:-:S07]  /*4800*/  MOV R2, 0x4820 ;  /* 0x0000482000027802 */ /* 0x000fce0000000f00 */
[----:B------:R-:W-:Y:S05]  /*4810*/  CALL.REL.NOINC `($__internal_0_$__cuda_sm10x_tcgen05_guardrail_trap_col_being_dealloced_not_returned_by_alloc) ;  /* 0x0000000000447944 */ /* 0x000fea0003c00000 */
[----:B------:R-:W-:Y:S05]  /*4820*/  BRA `(.L_x_22) ;  /* 0x0000000000087947 */ /* 0x000fea0003800000 */
.L_x_23:
[----:B------:R-:W-:-:S07]  /*4830*/  MOV R2, 0x4850 ;  /* 0x0000485000027802 */ /* 0x000fce0000000f00 */
[----:B------:R-:W-:Y:S05]  /*4840*/  CALL.REL.NOINC `($__internal_2_$__cuda_sm10x_tcgen05_guardrail_trap_unallocated_columns_being_dealloced) ;  /* 0x0000000000507944 */ /* 0x000fea0003c00000 */
.L_x_22:
[----:B------:R-:W-:Y:S01]  /*4850*/  NOP ;  /* 0x0000000000007918 */ /* 0x000fe20000000000 */
[----:B--2---:R-:W-:Y:S05]  /*4860*/  EXIT ;  /* 0x000000000000794d */ /* 0x004fea0003800000 */
.L_x_8:
[----:B------:R-:W1:Y:S02]  /*4870*/  SYNCS.PHASECHK.TRANS64.TRYWAIT P0, [UR11+0x3000], RZ ;  /* 0x003000ffff0075a7 */ /* 0x000e64000800110b */
[----:B-1----:R-:W-:Y:S05]  /*4880*/  @!P0 BRA `(.L_x_8) ;  /* 0xfffffffc00f88947 */ /* 0x002fea000383ffff */
[----:B------:R-:W-:Y:S05]  /*4890*/  BRA `(.L_x_7) ;  /* 0xffffffc800c87947 */ /* 0x000fea000383ffff */
.L_x_17:
[----:B------:R-:W2:Y:S02]  /*48a0*/  SYNCS.PHASECHK.TRANS64.TRYWAIT P1, [UR11+0x5010], RZ ;  /* 0x005010ffff0075a7 */ /* 0x000ea4000802110b */
[----:B--2---:R-:W-:Y:S05]  /*48b0*/  @!P1 BRA `(.L_x_17) ;  /* 0xfffffffc00f89947 */ /* 0x004fea000383ffff */
[----:B------:R-:W-:Y:S05]  /*48c0*/  BRA `(.L_x_25) ;  /* 0xffffffe000807947 */ /* 0x000fea000383ffff */
.L_x_18:
[----:B------:R-:W0:Y:S02]  /*48d0*/  SYNCS.PHASECHK.TRANS64.TRYWAIT P1, [UR40], R12 ;  /* 0x0000000cff0075a7 */ /* 0x000e240008021128 */
[----:B0-----:R-:W-:Y:S05]  /*48e0*/  @!P1 BRA `(.L_x_18) ;  /* 0xfffffffc00f89947 */ /* 0x001fea000383ffff */
[----:B------:R-:W-:Y:S05]  /*48f0*/  BRA `(.L_x_26) ;  /* 0xffffffe400fc7947 */ /* 0x000fea000383ffff */
.L_x_21:
[----:B------:R-:W0:Y:S02]  /*4900*/  SYNCS.PHASECHK.TRANS64.TRYWAIT P0, [UR40], R3 ;  /* 0x00000003ff0075a7 */ /* 0x000e240008001128 */
[----:B0-----:R-:W-:Y:S05]  /*4910*/  @!P0 BRA `(.L_x_21) ;  /* 0xfffffffc00f88947 */ /* 0x001fea000383ffff */
[----:B------:R-:W-:Y:S05]  /*4920*/  BRA `(.L_x_27) ;  /* 0xffffffec007c7947 */ /* 0x000fea000383ffff */
        .weak           $__internal_0_$__cuda_sm10x_tcgen05_guardrail_trap_col_being_dealloced_not_returned_by_alloc
        .type           $__internal_0_$__cuda_sm10x_tcgen05_guardrail_trap_col_being_dealloced_not_returned_by_alloc,@function
        .size           $__internal_0_$__cuda_sm10x_tcgen05_guardrail_trap_col_being_dealloced_not_returned_by_alloc,($__internal_1_$__cuda_sm10x_tcgen05_guardrail_trap_phase_invalid_during_alloc - $__internal_0_$__cuda_sm10x_tcgen05_guardrail_trap_col_being_dealloced_not_returned_by_alloc)
$__internal_0_$__cuda_sm10x_tcgen05_guardrail_trap_col_being_dealloced_not_returned_by_alloc:
[----:B------:R-:W-:Y:S05]  /*4930*/  BPT.TRAP 0x1 ;  /* 0x000000040000795c */ /* 0x000fea0000300000 */
[----:B------:R-:W-:-:S04]  /*4940*/  IMAD.MOV.U32 R3, RZ, RZ, 0x0 ;  /* 0x00000000ff037424 */ /* 0x000fc800078e00ff */
[----:B------:R-:W-:Y:S05]  /*4950*/  RET.REL.NODEC R2 `(attn_fwd) ;  /* 0xffffffb402a87950 */ /* 0x000fea0003c3ffff */
        .weak           $__internal_1_$__cuda_sm10x_tcgen05_guardrail_trap_phase_invalid_during_alloc
        .type           $__internal_1_$__cuda_sm10x_tcgen05_guardrail_trap_phase_invalid_during_alloc,@function
        .size           $__internal_1_$__cuda_sm10x_tcgen05_guardrail_trap_phase_invalid_during_alloc,($__internal_2_$__cuda_sm10x_tcgen05_guardrail_trap_unallocated_columns_being_dealloced - $__internal_1_$__cuda_sm10x_tcgen05_guardrail_trap_phase_invalid_during_alloc)
$__internal_1_$__cuda_sm10x_tcgen05_guardrail_trap_phase_invalid_during_alloc:
[----:B------:R-:W-:Y:S05]  /*4960*/  BPT.TRAP 0x1 ;  /* 0x000000040000795c */ /* 0x000fea0000300000 */
[----:B------:R-:W-:-:S04]  /*4970*/  IMAD.MOV.U32 R3, RZ, RZ, 0x0 ;  /* 0x00000000ff037424 */ /* 0x000fc800078e00ff */
[----:B------:R-:W-:Y:S05]  /*4980*/  RET.REL.NODEC R2 `(attn_fwd) ;  /* 0xffffffb4029c7950 */ /* 0x000fea0003c3ffff */
        .weak           $__internal_2_$__cuda_sm10x_tcgen05_guardrail_trap_unallocated_columns_being_dealloced
        .type           $__internal_2_$__cuda_sm10x_tcgen05_guardrail_trap_unallocated_columns_being_dealloced,@function
        .size           $__internal_2_$__cuda_sm10x_tcgen05_guardrail_trap_unallocated_columns_being_dealloced,(.L_x_31 - $__internal_2_$__cuda_sm10x_tcgen05_guardrail_trap_unallocated_columns_being_dealloced)
$__internal_2_$__cuda_sm10x_tcgen05_guardrail_trap_unallocated_columns_being_dealloced:
[----:B------:R-:W-:Y:S05]  /*4990*/  BPT.TRAP 0x1 ;  /* 0x000000040000795c */ /* 0x000fea0000300000 */
[----:B------:R-:W-:-:S04]  /*49a0*/  IMAD.MOV.U32 R3, RZ, RZ, 0x0 ;  /* 0x00000000ff037424 */ /* 0x000fc800078e00ff */
[----:B------:R-:W-:Y:S05]  /*49b0*/  RET.REL.NODEC R2 `(attn_fwd) ;  /* 0xffffffb402907950 */ /* 0x000fea0003c3ffff */
.L_x_28:
[----:B------:R-:W-:-:S00]  /*49c0*/  BRA `(.L_x_28) ;  /* 0xfffffffc00fc7947 */ /* 0x000fc0000383ffff */
[----:B------:R-:W-:-:S00]  /*49d0*/  NOP ;  /* 0x0000000000007918 */ /* 0x000fc00000000000 */
        /* <DEDUP_REMOVED lines=10> */
.L_x_31:


//--------------------- .nv.global.init           --------------------------
	.section	.nv.global.init,"aw",@progbits
.nv.global.init:
	.type		_$_str,@object
	.size		_$_str,(.L_3 - _$_str)
_$_str:
        /*0000*/ 	.byte	0x5f, 0x5f, 0x43, 0x55, 0x44, 0x41, 0x5f, 0x46, 0x54, 0x5a, 0x00
.L_3:


//--------------------- .nv.shared.attn_fwd       --------------------------
	.section	.nv.shared.attn_fwd,"aw",@nobits
	.sectionflags	@""
	.align	16
	.zero		1024


//--------------------- .nv.shared.reserved.0     --------------------------
	.section	.nv.shared.reserved.0,"aw",@nobits
	.align	8
	.weak		__nv_reservedSMEM_offset_0_alias
	.size		__nv_reservedSMEM_offset_0_alias, 0, 64
	.other		__nv_reservedSMEM_offset_0_alias,@"STO_CUDA_RESERVED_SHARED STV_DEFAULT"
__nv_reservedSMEM_offset_0_alias:
	.zero		0
.nv.shared.reserved.0:
	.zero		64
	.weak		__nv_reservedSMEM_allocation_phase
	.type		__nv_reservedSMEM_allocation_phase,@object
	.size		__nv_reservedSMEM_allocation_phase,(.L_0 - __nv_reservedSMEM_allocation_phase)
__nv_reservedSMEM_allocation_phase:
	.zero		1
.L_0:
	.zero		7
	.weak		__nv_reservedSMEM_devtool_atexit_pc
	.type		__nv_reservedSMEM_devtool_atexit_pc,@object
	.size		__nv_reservedSMEM_devtool_atexit_pc,(__nv_reservedSMEM_allocation_mask - __nv_reservedSMEM_devtool_atexit_pc)
__nv_reservedSMEM_devtool_atexit_pc:
	.zero		8
	.weak		__nv_reservedSMEM_allocation_mask
	.type		__nv_reservedSMEM_allocation_mask,@object
	.size		__nv_reservedSMEM_allocation_mask,(.L_2 - __nv_reservedSMEM_allocation_mask)
__nv_reservedSMEM_allocation_mask:
	.zero		4
.L_2:


//--------------------- .nv.constant0.attn_fwd    --------------------------
	.section	.nv.constant0.attn_fwd,"a",@progbits
	.sectionflags	@""
	.align	4
.nv.constant0.attn_fwd:
	.zero		1032


//--------------------- SYMBOLS --------------------------

	.type		.nv.reservedSmem.offset0,@object
	.size		.nv.reservedSmem.offset0,0x4
	.type		.nv.reservedSmem.cap,@object
	.size		.nv.reservedSmem.cap,0x4
